	.target	sm_80

	.elftype	@"ET_EXEC"


//--------------------- .note.nv.tkinfo           --------------------------
	.section	.note.nv.tkinfo,"",@"SHT_NOTE"
	.sectionflags	@"SHF_NOTE_NV_TKINFO"
	.tkinfo
        /*0018*/ 	.word	0x00000002
        /*0030*/ 	.string	""
        /*0030*/ 	.string	"ptxas"
        /*0030*/ 	.string	"Cuda compilation tools, release 13.0, V13.0.88"
        /*0030*/ 	.string	"Build cuda_13.0.r13.0/compiler.36424714_0"
        /*0030*/ 	.string	"-v  -suppress-debug-info  -lineinfo  -arch sm_80 "



//--------------------- .note.nv.cuinfo           --------------------------
	.section	.note.nv.cuinfo,"",@"SHT_NOTE"
	.sectionflags	@"SHF_NOTE_NV_CUINFO"
        /*0018*/ 	.short	0x0002
        /*001a*/ 	.short	0x0050
        /*001c*/ 	.short	0x0082
	.zero		2


//--------------------- .nv.info                  --------------------------
	.section	.nv.info,"",@"SHT_CUDA_INFO"
	.align	4


	//----- nvinfo : EIATTR_REGCOUNT
	.align		4
        /*0000*/ 	.byte	0x04, 0x2f
        /*0002*/ 	.short	(.L_2 - .L_1)
	.align		4
.L_1:
        /*0004*/ 	.word	index@(attn_fwd)
        /*0008*/ 	.word	0x000000ce


	//----- nvinfo : EIATTR_FRAME_SIZE
	.align		4
.L_2:
        /*000c*/ 	.byte	0x04, 0x11
        /*000e*/ 	.short	(.L_4 - .L_3)
	.align		4
.L_3:
        /*0010*/ 	.word	index@(attn_fwd)
        /*0014*/ 	.word	0x00000000


	//----- nvinfo : EIATTR_MIN_STACK_SIZE
	.align		4
.L_4:
        /*0018*/ 	.byte	0x04, 0x12
        /*001a*/ 	.short	(.L_6 - .L_5)
	.align		4
.L_5:
        /*001c*/ 	.word	index@(attn_fwd)
        /*0020*/ 	.word	0x00000000
.L_6:


//--------------------- .nv.info.attn_fwd         --------------------------
	.section	.nv.info.attn_fwd,"",@"SHT_CUDA_INFO"
	.sectionflags	@""
	.align	4


	//----- nvinfo : EIATTR_CUDA_API_VERSION
	.align		4
        /*0000*/ 	.byte	0x04, 0x37
        /*0002*/ 	.short	(.L_8 - .L_7)
.L_7:
        /*0004*/ 	.word	0x00000082


	//----- nvinfo : EIATTR_SW2861232_WAR
	.align		4
.L_8:
        /*0008*/ 	.byte	0x01, 0x35
	.zero		2


	//----- nvinfo : EIATTR_PARAM_CBANK
	.align		4
        /*000c*/ 	.byte	0x04, 0x0a
        /*000e*/ 	.short	(.L_10 - .L_9)
	.align		4
.L_9:
        /*0010*/ 	.word	index@(.nv.constant0.attn_fwd)
        /*0014*/ 	.short	0x0160
        /*0016*/ 	.short	0x0088


	//----- nvinfo : EIATTR_CBANK_PARAM_SIZE
	.align		4
.L_10:
        /*0018*/ 	.byte	0x03, 0x19
        /*001a*/ 	.short	0x0088


	//----- nvinfo : EIATTR_KPARAM_INFO
	.align		4
        /*001c*/ 	.byte	0x04, 0x17
        /*001e*/ 	.short	(.L_12 - .L_11)
.L_11:
        /*0020*/ 	.word	0x00000000
        /*0024*/ 	.short	0x0019
        /*0026*/ 	.short	0x0080
        /*0028*/ 	.byte	0x00, 0xf4, 0x21, 0x00


	//----- nvinfo : EIATTR_KPARAM_INFO
	.align		4
.L_12:
        /*002c*/ 	.byte	0x04, 0x17
        /*002e*/ 	.short	(.L_14 - .L_13)
.L_13:
        /*0030*/ 	.word	0x00000000
        /*0034*/ 	.short	0x0018
        /*0036*/ 	.short	0x0078
        /*0038*/ 	.byte	0x00, 0xf4, 0x21, 0x00


	//----- nvinfo : EIATTR_KPARAM_INFO
	.align		4
.L_14:
        /*003c*/ 	.byte	0x04, 0x17
        /*003e*/ 	.short	(.L_16 - .L_15)
.L_15:
        /*0040*/ 	.word	0x00000000
        /*0044*/ 	.short	0x0017
        /*0046*/ 	.short	0x0070
        /*0048*/ 	.byte	0x00, 0xf0, 0x11, 0x00


	//----- nvinfo : EIATTR_KPARAM_INFO
	.align		4
.L_16:
        /*004c*/ 	.byte	0x04, 0x17
        /*004e*/ 	.short	(.L_18 - .L_17)
.L_17:
        /*0050*/ 	.word	0x00000000
        /*0054*/ 	.short	0x0016
        /*0056*/ 	.short	0x006c
        /*0058*/ 	.byte	0x00, 0xf0, 0x11, 0x00


	//----- nvinfo : EIATTR_KPARAM_INFO
	.align		4
.L_18:
        /*005c*/ 	.byte	0x04, 0x17
        /*005e*/ 	.short	(.L_20 - .L_19)
.L_19:
        /*0060*/ 	.word	0x00000000
        /*0064*/ 	.short	0x0015
        /*0066*/ 	.short	0x0068
        /*0068*/ 	.byte	0x00, 0xf0, 0x11, 0x00


	//----- nvinfo : EIATTR_KPARAM_INFO
	.align		4
.L_20:
        /*006c*/ 	.byte	0x04, 0x17
        /*006e*/ 	.short	(.L_22 - .L_21)
.L_21:
        /*0070*/ 	.word	0x00000000
        /*0074*/ 	.short	0x0014
        /*0076*/ 	.short	0x0064
        /*0078*/ 	.byte	0x00, 0xf0, 0x11, 0x00


	//----- nvinfo : EIATTR_KPARAM_INFO
	.align		4
.L_22:
        /*007c*/ 	.byte	0x04, 0x17
        /*007e*/ 	.short	(.L_24 - .L_23)
.L_23:
        /*0080*/ 	.word	0x00000000
        /*0084*/ 	.short	0x0013
        /*0086*/ 	.short	0x0060
        /*0088*/ 	.byte	0x00, 0xf0, 0x11, 0x00


	//----- nvinfo : EIATTR_KPARAM_INFO
	.align		4
.L_24:
        /*008c*/ 	.byte	0x04, 0x17
        /*008e*/ 	.short	(.L_26 - .L_25)
.L_25:
        /*0090*/ 	.word	0x00000000
        /*0094*/ 	.short	0x0012
        /*0096*/ 	.short	0x005c
        /*0098*/ 	.byte	0x00, 0xf0, 0x11, 0x00


	//----- nvinfo : EIATTR_KPARAM_INFO
	.align		4
.L_26:
        /*009c*/ 	.byte	0x04, 0x17
        /*009e*/ 	.short	(.L_28 - .L_27)
.L_27:
        /*00a0*/ 	.word	0x00000000
        /*00a4*/ 	.short	0x0011
        /*00a6*/ 	.short	0x0058
        /*00a8*/ 	.byte	0x00, 0xf0, 0x11, 0x00


	//----- nvinfo : EIATTR_KPARAM_INFO
	.align		4
.L_28:
        /*00ac*/ 	.byte	0x04, 0x17
        /*00ae*/ 	.short	(.L_30 - .L_29)
.L_29:
        /*00b0*/ 	.word	0x00000000
        /*00b4*/ 	.short	0x0010
        /*00b6*/ 	.short	0x0054
        /*00b8*/ 	.byte	0x00, 0xf0, 0x11, 0x00


	//----- nvinfo : EIATTR_KPARAM_INFO
	.align		4
.L_30:
        /*00bc*/ 	.byte	0x04, 0x17
        /*00be*/ 	.short	(.L_32 - .L_31)
.L_31:
        /*00c0*/ 	.word	0x00000000
        /*00c4*/ 	.short	0x000f
        /*00c6*/ 	.short	0x0050
        /*00c8*/ 	.byte	0x00, 0xf0, 0x11, 0x00


	//----- nvinfo : EIATTR_KPARAM_INFO
	.align		4
.L_32:
        /*00cc*/ 	.byte	0x04, 0x17
        /*00ce*/ 	.short	(.L_34 - .L_33)
.L_33:
        /*00d0*/ 	.word	0x00000000
        /*00d4*/ 	.short	0x000e
        /*00d6*/ 	.short	0x004c
        /*00d8*/ 	.byte	0x00, 0xf0, 0x11, 0x00


	//----- nvinfo : EIATTR_KPARAM_INFO
	.align		4
.L_34:
        /*00dc*/ 	.byte	0x04, 0x17
        /*00de*/ 	.short	(.L_36 - .L_35)
.L_35:
        /*00e0*/ 	.word	0x00000000
        /*00e4*/ 	.short	0x000d
        /*00e6*/ 	.short	0x0048
        /*00e8*/ 	.byte	0x00, 0xf0, 0x11, 0x00


	//----- nvinfo : EIATTR_KPARAM_INFO
	.align		4
.L_36:
        /*00ec*/ 	.byte	0x04, 0x17
        /*00ee*/ 	.short	(.L_38 - .L_37)
.L_37:
        /*00f0*/ 	.word	0x00000000
        /*00f4*/ 	.short	0x000c
        /*00f6*/ 	.short	0x0044
        /*00f8*/ 	.byte	0x00, 0xf0, 0x11, 0x00


	//----- nvinfo : EIATTR_KPARAM_INFO
	.align		4
.L_38:
        /*00fc*/ 	.byte	0x04, 0x17
        /*00fe*/ 	.short	(.L_40 - .L_39)
.L_39:
        /*0100*/ 	.word	0x00000000
        /*0104*/ 	.short	0x000b
        /*0106*/ 	.short	0x0040
        /*0108*/ 	.byte	0x00, 0xf0, 0x11, 0x00


	//----- nvinfo : EIATTR_KPARAM_INFO
	.align		4
.L_40:
        /*010c*/ 	.byte	0x04, 0x17
        /*010e*/ 	.short	(.L_42 - .L_41)
.L_41:
        /*0110*/ 	.word	0x00000000
        /*0114*/ 	.short	0x000a
        /*0116*/ 	.short	0x003c
        /*0118*/ 	.byte	0x00, 0xf0, 0x11, 0x00


	//----- nvinfo : EIATTR_KPARAM_INFO
	.align		4
.L_42:
        /*011c*/ 	.byte	0x04, 0x17
        /*011e*/ 	.short	(.L_44 - .L_43)
.L_43:
        /*0120*/ 	.word	0x00000000
        /*0124*/ 	.short	0x0009
        /*0126*/ 	.short	0x0038
        /*0128*/ 	.byte	0x00, 0xf0, 0x11, 0x00


	//----- nvinfo : EIATTR_KPARAM_INFO
	.align		4
.L_44:
        /*012c*/ 	.byte	0x04, 0x17
        /*012e*/ 	.short	(.L_46 - .L_45)
.L_45:
        /*0130*/ 	.word	0x00000000
        /*0134*/ 	.short	0x0008
        /*0136*/ 	.short	0x0034
        /*0138*/ 	.byte	0x00, 0xf0, 0x11, 0x00


	//----- nvinfo : EIATTR_KPARAM_INFO
	.align		4
.L_46:
        /*013c*/ 	.byte	0x04, 0x17
        /*013e*/ 	.short	(.L_48 - .L_47)
.L_47:
        /*0140*/ 	.word	0x00000000
        /*0144*/ 	.short	0x0007
        /*0146*/ 	.short	0x0030
        /*0148*/ 	.byte	0x00, 0xf0, 0x11, 0x00


	//----- nvinfo : EIATTR_KPARAM_INFO
	.align		4
.L_48:
        /*014c*/ 	.byte	0x04, 0x17
        /*014e*/ 	.short	(.L_50 - .L_49)
.L_49:
        /*0150*/ 	.word	0x00000000
        /*0154*/ 	.short	0x0006
        /*0156*/ 	.short	0x002c
        /*0158*/ 	.byte	0x00, 0xf0, 0x11, 0x00


	//----- nvinfo : EIATTR_KPARAM_INFO
	.align		4
.L_50:
        /*015c*/ 	.byte	0x04, 0x17
        /*015e*/ 	.short	(.L_52 - .L_51)
.L_51:
        /*0160*/ 	.word	0x00000000
        /*0164*/ 	.short	0x0005
        /*0166*/ 	.short	0x0028
        /*0168*/ 	.byte	0x00, 0xf0, 0x11, 0x00


	//----- nvinfo : EIATTR_KPARAM_INFO
	.align		4
.L_52:
        /*016c*/ 	.byte	0x04, 0x17
        /*016e*/ 	.short	(.L_54 - .L_53)
.L_53:
        /*0170*/ 	.word	0x00000000
        /*0174*/ 	.short	0x0004
        /*0176*/ 	.short	0x0020
        /*0178*/ 	.byte	0x00, 0xf4, 0x21, 0x00


	//----- nvinfo : EIATTR_KPARAM_INFO
	.align		4
.L_54:
        /*017c*/ 	.byte	0x04, 0x17
        /*017e*/ 	.short	(.L_56 - .L_55)
.L_55:
        /*0180*/ 	.word	0x00000000
        /*0184*/ 	.short	0x0003
        /*0186*/ 	.short	0x0018
        /*0188*/ 	.byte	0x00, 0xf4, 0x21, 0x00


	//----- nvinfo : EIATTR_KPARAM_INFO
	.align		4
.L_56:
        /*018c*/ 	.byte	0x04, 0x17
        /*018e*/ 	.short	(.L_58 - .L_57)
.L_57:
        /*0190*/ 	.word	0x00000000
        /*0194*/ 	.short	0x0002
        /*0196*/ 	.short	0x0010
        /*0198*/ 	.byte	0x00, 0xf4, 0x21, 0x00


	//----- nvinfo : EIATTR_KPARAM_INFO
	.align		4
.L_58:
        /*019c*/ 	.byte	0x04, 0x17
        /*019e*/ 	.short	(.L_60 - .L_59)
.L_59:
        /*01a0*/ 	.word	0x00000000
        /*01a4*/ 	.short	0x0001
        /*01a6*/ 	.short	0x0008
        /*01a8*/ 	.byte	0x00, 0xf4, 0x21, 0x00


	//----- nvinfo : EIATTR_KPARAM_INFO
	.align		4
.L_60:
        /*01ac*/ 	.byte	0x04, 0x17
        /*01ae*/ 	.short	(.L_62 - .L_61)
.L_61:
        /*01b0*/ 	.word	0x00000000
        /*01b4*/ 	.short	0x0000
        /*01b6*/ 	.short	0x0000
        /*01b8*/ 	.byte	0x00, 0xf4, 0x21, 0x00


	//----- nvinfo : EIATTR_MAXREG_COUNT
	.align		4
.L_62:
        /*01bc*/ 	.byte	0x03, 0x1b
        /*01be*/ 	.short	0x00ff


	//----- nvinfo : EIATTR_NUM_BARRIERS
	.align		4
        /*01c0*/ 	.byte	0x02, 0x4c
        /*01c2*/ 	.byte	0x01
	.zero		1


	//----- nvinfo : EIATTR_MERCURY_ISA_VERSION
	.align		4
        /*01c4*/ 	.byte	0x03, 0x5f
        /*01c6*/ 	.short	0x0000


	//----- nvinfo : EIATTR_COOP_GROUP_MASK_REGIDS
	.align		4
        /*01c8*/ 	.byte	0x04, 0x29
        /*01ca*/ 	.short	(.L_64 - .L_63)


	//   ....[0]....
.L_63:
        /*01cc*/ 	.word	0xffffffff


	//   ....[1]....
        /*01d0*/ 	.word	0xffffffff


	//   ....[2]....
        /*01d4*/ 	.word	0xffffffff


	//   ....[3]....
        /*01d8*/ 	.word	0xffffffff


	//   ....[4]....
        /*01dc*/ 	.word	0xffffffff


	//   ....[5]....
        /*01e0*/ 	.word	0xffffffff


	//   ....[6]....
        /*01e4*/ 	.word	0xffffffff


	//   ....[7]....
        /*01e8*/ 	.word	0xffffffff


	//----- nvinfo : EIATTR_COOP_GROUP_INSTR_OFFSETS
	.align		4
.L_64:
        /*01ec*/ 	.byte	0x04, 0x28
        /*01ee*/ 	.short	(.L_66 - .L_65)


	//   ....[0]....
.L_65:
        /*01f0*/ 	.word	0x00001bd0


	//   ....[1]....
        /*01f4*/ 	.word	0x00002480


	//   ....[2]....
        /*01f8*/ 	.word	0x00002490


	//   ....[3]....
        /*01fc*/ 	.word	0x000024b0


	//   ....[4]....
        /*0200*/ 	.word	0x00003910


	//   ....[5]....
        /*0204*/ 	.word	0x00003920


	//   ....[6]....
        /*0208*/ 	.word	0x000039b0


	//   ....[7]....
        /*020c*/ 	.word	0x000039c0


	//----- nvinfo : EIATTR_EXIT_INSTR_OFFSETS
	.align		4
.L_66:
        /*0210*/ 	.byte	0x04, 0x1c
        /*0212*/ 	.short	(.L_68 - .L_67)


	//   ....[0]....
.L_67:
        /*0214*/ 	.word	0x00004450


	//   ....[1]....
        /*0218*/ 	.word	0x000044f0


	//----- nvinfo : EIATTR_REQNTID
	.align		4
.L_68:
        /*021c*/ 	.byte	0x04, 0x10
        /*021e*/ 	.short	(.L_70 - .L_69)
.L_69:
        /*0220*/ 	.word	0x00000100
        /*0224*/ 	.word	0x00000001
        /*0228*/ 	.word	0x00000001
.L_70:


//--------------------- .nv.callgraph             --------------------------
	.section	.nv.callgraph,"",@"SHT_CUDA_CALLGRAPH"
	.align	4
	.sectionentsize	8
	.align		4
        /*0000*/ 	.word	0x00000000
	.align		4
        /*0004*/ 	.word	0xffffffff
	.align		4
        /*0008*/ 	.word	0x00000000
	.align		4
        /*000c*/ 	.word	0xfffffffe
	.align		4
        /*0010*/ 	.word	0x00000000
	.align		4
        /*0014*/ 	.word	0xfffffffd
	.align		4
        /*0018*/ 	.word	0x00000000
	.align		4
        /*001c*/ 	.word	0xfffffffc


//--------------------- .nv.rel.action            --------------------------
	.section	.nv.rel.action,"",@"SHT_CUDA_RELOCINFO"
	.align	8
	.sectionentsize	8
        /*0000*/ 	.byte	0x73, 0x00, 0x00, 0x00, 0x00, 0x00, 0x00, 0x00, 0x00, 0x00, 0x00, 0x11, 0x25, 0x00, 0x05, 0x36


//--------------------- .nv.constant4             --------------------------
	.section	.nv.constant4,"a",@progbits
	.align	8
	.align		8
.nv.constant4:
        /*0000*/ 	.dword	_$_str


//--------------------- .nv.constant0.attn_fwd    --------------------------
	.section	.nv.constant0.attn_fwd,"a",@progbits
	.sectionflags	@""
	.align	4
.nv.constant0.attn_fwd:
	.zero		488


//--------------------- .text.attn_fwd            --------------------------
	.section	.text.attn_fwd,"ax",@progbits
	.sectioninfo	@"SHI_REGISTERS=206"
	.align	128
        .global         attn_fwd
        .type           attn_fwd,@function
        .size           attn_fwd,(.L_x_3 - attn_fwd)
        .other          attn_fwd,@"STO_CUDA_ENTRY STV_DEFAULT"
attn_fwd:
.text.attn_fwd:
[----:B------:R-:W-:Y:S02]  /*0000*/  IMAD.MOV.U32 R1, RZ, RZ, c[0x0][0x28] ;  /* 0x00000a00ff017624 */ /* 0x000fe400078e00ff */
[----:B------:R-:W0:Y:S01]  /*0010*/  S2R R13, SR_CTAID.X ;  /* 0x00000000000d7919 */ /* 0x000e220000002500 */
[----:B------:R-:W-:Y:S01]  /*0020*/  IMAD.MOV.U32 R8, RZ, RZ, c[0x0][0x198] ;  /* 0x00006600ff087624 */ /* 0x000fe200078e00ff */
[----:B------:R-:W-:Y:S02]  /*0030*/  ULDC.64 UR6, c[0x0][0x118] ;  /* 0x0000460000067ab9 */ /* 0x000fe40000000a00 */
[----:B------:R-:W1:Y:S04]  /*0040*/  S2R R0, SR_TID.X ;  /* 0x0000000000007919 */ /* 0x000e680000002100 */
[----:B------:R-:W2:Y:S01]  /*0050*/  S2R R50, SR_CTAID.Y ;  /* 0x0000000000327919 */ /* 0x000ea20000002600 */
[----:B0-----:R-:W-:Y:S01]  /*0060*/  IMAD.SHL.U32 R13, R13, 0x20, RZ ;  /* 0x000000200d0d7824 */ /* 0x001fe200078e00ff */
[----:B-1----:R-:W-:-:S04]  /*0070*/  SHF.R.U32.HI R108, RZ, 0x5, R0 ;  /* 0x00000005ff6c7819 */ /* 0x002fc80000011600 */
[----:B------:R-:W-:Y:S01]  /*0080*/  LOP3.LUT R51, R13, 0x1f, R0, 0xf8, !PT ;  /* 0x0000001f0d337812 */ /* 0x000fe200078ef800 */
[----:B--2---:R-:W-:Y:S01]  /*0090*/  IMAD R2, R50, c[0x0][0x190], RZ ;  /* 0x0000640032027a24 */ /* 0x004fe200078e02ff */
[----:B------:R-:W-:-:S03]  /*00a0*/  SGXT.U32 R108, R108, 0x3 ;  /* 0x000000036c6c781a */ /* 0x000fc60000000000 */
[----:B------:R-:W-:Y:S02]  /*00b0*/  IMAD R4, R51, c[0x0][0x194], RZ ;  /* 0x0000650033047a24 */ /* 0x000fe400078e02ff */
[----:B------:R-:W-:Y:S02]  /*00c0*/  IMAD.SHL.U32 R3, R2, 0x2, RZ ;  /* 0x0000000202037824 */ /* 0x000fe400078e00ff */
[----:B------:R-:W-:Y:S02]  /*00d0*/  IMAD.SHL.U32 R6, R4, 0x2, RZ ;  /* 0x0000000204067824 */ /* 0x000fe400078e00ff */
[----:B------:R-:W-:Y:S02]  /*00e0*/  IMAD R7, R108, c[0x0][0x198], RZ ;  /* 0x000066006c077a24 */ /* 0x000fe400078e02ff */
[----:B------:R-:W-:Y:S01]  /*00f0*/  IMAD.HI R2, R2, 0x2, RZ ;  /* 0x0000000202027827 */ /* 0x000fe200078e02ff */
[----:B------:R-:W-:-:S03]  /*0100*/  IADD3 R3, P0, P1, R6, c[0x0][0x160], R3 ;  /* 0x0000580006037a10 */ /* 0x000fc6000791e003 */
[----:B------:R-:W-:-:S04]  /*0110*/  IMAD.HI R5, R4, 0x2, RZ ;  /* 0x0000000204057827 */ /* 0x000fc800078e02ff */
[----:B------:R-:W-:Y:S01]  /*0120*/  IMAD R6, R8, 0x8, R7 ;  /* 0x0000000808067824 */ /* 0x000fe200078e0207 */
[----:B------:R-:W-:Y:S02]  /*0130*/  IADD3.X R5, R5, c[0x0][0x164], R2, P0, P1 ;  /* 0x0000590005057a10 */ /* 0x000fe400007e2402 */
[CC--:B------:R-:W-:Y:S02]  /*0140*/  LEA R2, P0, R7.reuse, R3.reuse, 0x1 ;  /* 0x0000000307027211 */ /* 0x0c0fe400078008ff */
[C---:B------:R-:W-:Y:S02]  /*0150*/  LEA R4, P1, R6.reuse, R3, 0x1 ;  /* 0x0000000306047211 */ /* 0x040fe400078208ff */
[-C--:B------:R-:W-:Y:S02]  /*0160*/  LEA.HI.X.SX32 R3, R7, R5.reuse, 0x1, P0 ;  /* 0x0000000507037211 */ /* 0x080fe400000f0eff */
[----:B------:R-:W-:-:S03]  /*0170*/  LEA.HI.X.SX32 R5, R6, R5, 0x1, P1 ;  /* 0x0000000506057211 */ /* 0x000fc600008f0eff */
[----:B------:R-:W2:Y:S04]  /*0180*/  LDG.E.U16 R2, [R2.64] ;  /* 0x0000000602027981 */ /* 0x000ea8000c1e1500 */
[----:B------:R0:W3:Y:S01]  /*0190*/  LDG.E.U16 R10, [R4.64] ;  /* 0x00000006040a7981 */ /* 0x0000e2000c1e1500 */
[----:B------:R-:W-:Y:S01]  /*01a0*/  IADD3 R113, R13, 0x20, RZ ;  /* 0x000000200d717810 */ /* 0x000fe20007ffe0ff */
[C---:B------:R-:W-:Y:S01]  /*01b0*/  IMAD.SHL.U32 R110, R0.reuse, 0x2, RZ ;  /* 0x00000002006e7824 */ /* 0x040fe200078e00ff */
[C---:B------:R-:W-:Y:S01]  /*01c0*/  LOP3.LUT R109, R0.reuse, 0xc0, RZ, 0xc0, !PT ;  /* 0x000000c0006d7812 */ /* 0x040fe200078ec0ff */
[----:B------:R-:W-:Y:S01]  /*01d0*/  IMAD.MOV.U32 R64, RZ, RZ, -0x800000 ;  /* 0xff800000ff407424 */ /* 0x000fe200078e00ff */
[----:B------:R-:W-:Y:S01]  /*01e0*/  ISETP.GE.AND P0, PT, R113, 0x1, PT ;  /* 0x000000017100780c */ /* 0x000fe20003f06270 */
[----:B------:R-:W-:Y:S01]  /*01f0*/  IMAD.MOV.U32 R114, RZ, RZ, 0x3f800000 ;  /* 0x3f800000ff727424 */ /* 0x000fe200078e00ff */
[----:B------:R-:W-:Y:S01]  /*0200*/  SHF.R.U32.HI R7, RZ, 0x2, R109 ;  /* 0x00000002ff077819 */ /* 0x000fe2000001166d */
[----:B------:R-:W-:Y:S01]  /*0210*/  IMAD.MOV.U32 R128, RZ, RZ, 0x3f800000 ;  /* 0x3f800000ff807424 */ /* 0x000fe200078e00ff */
[C---:B------:R-:W-:Y:S01]  /*0220*/  LOP3.LUT R132, R0.reuse, 0x3, RZ, 0xc0, !PT ;  /* 0x0000000300847812 */ /* 0x040fe200078ec0ff */
[----:B------:R-:W-:Y:S01]  /*0230*/  IMAD.MOV.U32 R73, RZ, RZ, -0x800000 ;  /* 0xff800000ff497424 */ /* 0x000fe200078e00ff */
[----:B------:R-:W-:Y:S01]  /*0240*/  LOP3.LUT R11, R7, 0x1fe, R110, 0x78, !PT ;  /* 0x000001fe070b7812 */ /* 0x000fe200078e786e */
[----:B0-----:R-:W-:Y:S01]  /*0250*/  CS2R R4, SRZ ;  /* 0x0000000000047805 */ /* 0x001fe2000001ff00 */
[----:B------:R-:W-:Y:S01]  /*0260*/  CS2R R6, SRZ ;  /* 0x0000000000067805 */ /* 0x000fe2000001ff00 */
[----:B------:R-:W-:Y:S01]  /*0270*/  CS2R R8, SRZ ;  /* 0x0000000000087805 */ /* 0x000fe2000001ff00 */
[C---:B------:R-:W-:Y:S01]  /*0280*/  LOP3.LUT R133, R0.reuse, 0x20, RZ, 0xc0, !PT ;  /* 0x0000002000857812 */ /* 0x040fe200078ec0ff */
[----:B------:R-:W-:-:S02]  /*0290*/  IMAD.SHL.U32 R115, R0, 0x8, RZ ;  /* 0x0000000800737824 */ /* 0x000fc400078e00ff */
[----:B------:R-:W-:Y:S01]  /*02a0*/  IMAD.SHL.U32 R117, R132, 0x20, RZ ;  /* 0x0000002084757824 */ /* 0x000fe200078e00ff */
[----:B--2---:R-:W-:Y:S04]  /*02b0*/  STS.U16 [R11+0x1000], R2 ;  /* 0x001000020b007388 */ /* 0x004fe80000000400 */
[----:B---3--:R0:W-:Y:S02]  /*02c0*/  STS.U16 [R11+0x1200], R10 ;  /* 0x0012000a0b007388 */ /* 0x0081e40000000400 */
[----:B0-----:R-:W-:Y:S01]  /*02d0*/  CS2R R10, SRZ ;  /* 0x00000000000a7805 */ /* 0x001fe2000001ff00 */
[----:B------:R-:W-:Y:S05]  /*02e0*/  @!P0 BRA `(.L_x_0) ;  /* 0x0000381000008947 */ /* 0x000fea0003800000 */
[----:B------:R-:W-:Y:S01]  /*02f0*/  LOP3.LUT R4, R0, 0xf, RZ, 0xc0, !PT ;  /* 0x0000000f00047812 */ /* 0x000fe200078ec0ff */
[----:B------:R-:W-:Y:S01]  /*0300*/  IMAD R2, R50, c[0x0][0x1a0], RZ ;  /* 0x0000680032027a24 */ /* 0x000fe200078e02ff */
[----:B------:R-:W-:Y:S01]  /*0310*/  SHF.R.U32.HI R116, RZ, 0x2, R0 ;  /* 0x00000002ff747819 */ /* 0x000fe20000011600 */
[----:B------:R-:W-:Y:S01]  /*0320*/  IMAD.MOV.U32 R16, RZ, RZ, c[0x0][0x1a4] ;  /* 0x00006900ff107624 */ /* 0x000fe200078e00ff */
[----:B------:R-:W-:Y:S01]  /*0330*/  LOP3.LUT R6, R0, 0x7f, RZ, 0xc0, !PT ;  /* 0x0000007f00067812 */ /* 0x000fe200078ec0ff */
[----:B------:R-:W-:Y:S01]  /*0340*/  IMAD R5, R4, c[0x0][0x1a8], RZ ;  /* 0x00006a0004057a24 */ /* 0x000fe200078e02ff */
[----:B------:R-:W-:Y:S01]  /*0350*/  SHF.R.U32.HI R3, RZ, 0x1, R133 ;  /* 0x00000001ff037819 */ /* 0x000fe20000011685 */
[----:B------:R-:W-:Y:S01]  /*0360*/  IMAD.SHL.U32 R4, R2, 0x2, RZ ;  /* 0x0000000202047824 */ /* 0x000fe200078e00ff */
[----:B------:R-:W-:Y:S01]  /*0370*/  SGXT.U32 R116, R116, 0x3 ;  /* 0x000000037474781a */ /* 0x000fe20000000000 */
[----:B------:R-:W-:Y:S01]  /*0380*/  IMAD.SHL.U32 R7, R5, 0x2, RZ ;  /* 0x0000000205077824 */ /* 0x000fe200078e00ff */
[----:B------:R-:W-:Y:S01]  /*0390*/  LOP3.LUT P0, RZ, R0, 0x80, RZ, 0xc0, !PT ;  /* 0x0000008000ff7812 */ /* 0x000fe2000780c0ff */
[----:B------:R-:W-:Y:S01]  /*03a0*/  IMAD.SHL.U32 R118, R6, 0x2, RZ ;  /* 0x0000000206767824 */ /* 0x000fe200078e00ff */
[----:B------:R-:W-:Y:S01]  /*03b0*/  LOP3.LUT R116, R13, R3, R116, 0xfe, !PT ;  /* 0x000000030d747212 */ /* 0x000fe200078efe74 */
[----:B------:R-:W-:Y:S01]  /*03c0*/  IMAD R3, R50, c[0x0][0x1b0], RZ ;  /* 0x00006c0032037a24 */ /* 0x000fe200078e02ff */
[----:B------:R-:W-:Y:S01]  /*03d0*/  SEL R9, RZ, 0x110, !P0 ;  /* 0x00000110ff097807 */ /* 0x000fe20004000000 */
[----:B------:R-:W-:Y:S01]  /*03e0*/  IMAD R6, R6, c[0x0][0x1b4], RZ ;  /* 0x00006d0006067a24 */ /* 0x000fe200078e02ff */
[----:B------:R-:W-:Y:S01]  /*03f0*/  IADD3 R34, P0, P1, R7, c[0x0][0x168], R4 ;  /* 0x00005a0007227a10 */ /* 0x000fe2000791e004 */
[----:B------:R-:W-:Y:S01]  /*0400*/  IMAD.SHL.U32 R4, R3, 0x2, RZ ;  /* 0x0000000203047824 */ /* 0x000fe200078e00ff */
[----:B------:R-:W-:Y:S01]  /*0410*/  LOP3.LUT R118, R9, R118, RZ, 0x3c, !PT ;  /* 0x0000007609767212 */ /* 0x000fe200078e3cff */
[----:B------:R-:W-:Y:S01]  /*0420*/  IMAD.SHL.U32 R7, R6, 0x2, RZ ;  /* 0x0000000206077824 */ /* 0x000fe200078e00ff */
[----:B------:R-:W-:Y:S01]  /*0430*/  LOP3.LUT R9, R110, 0x10, RZ, 0xc0, !PT ;  /* 0x000000106e097812 */ /* 0x000fe200078ec0ff */
[----:B------:R-:W-:Y:S01]  /*0440*/  IMAD.HI R3, R3, 0x2, RZ ;  /* 0x0000000203037827 */ /* 0x000fe200078e02ff */
[----:B------:R-:W-:Y:S01]  /*0450*/  LOP3.LUT R12, R0, 0x7, RZ, 0xc0, !PT ;  /* 0x00000007000c7812 */ /* 0x000fe200078ec0ff */
[----:B------:R-:W-:Y:S01]  /*0460*/  UMOV UR4, URZ ;  /* 0x0000003f00047c82 */ /* 0x000fe20008000000 */
[----:B------:R-:W-:Y:S01]  /*0470*/  IADD3 R48, P2, P3, R7, c[0x0][0x170], R4 ;  /* 0x00005c0007307a10 */ /* 0x000fe20007b5e004 */
[----:B------:R-:W-:Y:S01]  /*0480*/  IMAD.HI R6, R6, 0x2, RZ ;  /* 0x0000000206067827 */ /* 0x000fe200078e02ff */
[----:B------:R-:W-:-:S02]  /*0490*/  SHF.R.S32.HI R4, RZ, 0x2, R0 ;  /* 0x00000002ff047819 */ /* 0x000fc40000011400 */
[----:B------:R-:W-:Y:S01]  /*04a0*/  LOP3.LUT R11, R0, 0x10, RZ, 0xc0, !PT ;  /* 0x00000010000b7812 */ /* 0x000fe200078ec0ff */
[----:B------:R-:W-:Y:S01]  /*04b0*/  IMAD.HI R2, R2, 0x2, RZ ;  /* 0x0000000202027827 */ /* 0x000fe200078e02ff */
[----:B------:R-:W-:Y:S02]  /*04c0*/  SGXT R4, R4, 0x1 ;  /* 0x000000010404781a */ /* 0x000fe40000000200 */
[----:B------:R-:W-:Y:S01]  /*04d0*/  IADD3.X R13, R6, c[0x0][0x174], R3, P2, P3 ;  /* 0x00005d00060d7a10 */ /* 0x000fe200017e6403 */
[----:B------:R-:W-:Y:S01]  /*04e0*/  IMAD.HI R5, R5, 0x2, RZ ;  /* 0x0000000205057827 */ /* 0x000fe200078e02ff */
[----:B------:R-:W-:Y:S02]  /*04f0*/  LOP3.LUT R7, R117, 0x90, R4, 0xf8, !PT ;  /* 0x0000009075077812 */ /* 0x000fe400078ef804 */
[----:B------:R-:W-:Y:S01]  /*0500*/  SHF.R.U32.HI R4, RZ, 0x4, R0 ;  /* 0x00000004ff047819 */ /* 0x000fe20000011600 */
[----:B------:R-:W-:Y:S01]  /*0510*/  IMAD.MOV.U32 R18, RZ, RZ, c[0x0][0x1b8] ;  /* 0x00006e00ff127624 */ /* 0x000fe200078e00ff */
[----:B------:R-:W-:Y:S01]  /*0520*/  IADD3.X R14, R5, c[0x0][0x16c], R2, P0, P1 ;  /* 0x00005b00050e7a10 */ /* 0x000fe200007e2402 */
[----:B------:R-:W-:Y:S01]  /*0530*/  IMAD R119, R12, 0x2, R11 ;  /* 0x000000020c777824 */ /* 0x000fe200078e020b */
[----:B------:R-:W-:Y:S01]  /*0540*/  SGXT.U32 R3, R4, 0x4 ;  /* 0x000000040403781a */ /* 0x000fe20000000000 */
[----:B------:R-:W-:Y:S01]  /*0550*/  IMAD.MOV.U32 R114, RZ, RZ, 0x3f800000 ;  /* 0x3f800000ff727424 */ /* 0x000fe200078e00ff */
[----:B------:R-:W-:Y:S01]  /*0560*/  LEA.HI R4, R0, 0x30, RZ, 0x1c ;  /* 0x0000003000047811 */ /* 0x000fe200078fe0ff */
[----:B------:R-:W-:Y:S01]  /*0570*/  IMAD.MOV.U32 R131, RZ, RZ, -0x800000 ;  /* 0xff800000ff837424 */ /* 0x000fe200078e00ff */
[--C-:B------:R-:W-:Y:S01]  /*0580*/  SHF.R.U32.HI R2, RZ, 0x7, R0.reuse ;  /* 0x00000007ff027819 */ /* 0x100fe20000011600 */
[----:B------:R-:W-:Y:S01]  /*0590*/  IMAD R3, R3, c[0x0][0x1a4], RZ ;  /* 0x0000690003037a24 */ /* 0x000fe200078e02ff */
[----:B------:R-:W-:Y:S01]  /*05a0*/  LOP3.LUT R8, R9, 0x20, R0, 0xf8, !PT ;  /* 0x0000002009087812 */ /* 0x000fe200078ef800 */
[----:B------:R-:W-:Y:S01]  /*05b0*/  IMAD R6, R4, c[0x0][0x1a4], RZ ;  /* 0x0000690004067a24 */ /* 0x000fe200078e02ff */
[----:B------:R-:W-:Y:S01]  /*05c0*/  SGXT.U32 R2, R2, 0x1 ;  /* 0x000000010202781a */ /* 0x000fe20000000000 */
[C---:B------:R-:W-:Y:S01]  /*05d0*/  IMAD R4, R16.reuse, 0x10, R3 ;  /* 0x0000001010047824 */ /* 0x040fe200078e0203 */
[----:B------:R-:W-:Y:S01]  /*05e0*/  LOP3.LUT R120, R7, 0x10, R110, 0x78, !PT ;  /* 0x0000001007787812 */ /* 0x000fe200078e786e */
[----:B------:R-:W-:Y:S01]  /*05f0*/  IMAD.MOV.U32 R121, RZ, RZ, RZ ;  /* 0x000000ffff797224 */ /* 0x000fe200078e00ff */
[CC--:B------:R-:W-:Y:S01]  /*0600*/  LEA R20, P1, R3.reuse, R34.reuse, 0x1 ;  /* 0x0000002203147211 */ /* 0x0c0fe200078208ff */
[----:B------:R-:W-:Y:S01]  /*0610*/  IMAD R5, R16, 0x10, R4 ;  /* 0x0000001010057824 */ /* 0x000fe200078e0204 */
[----:B------:R-:W-:Y:S01]  /*0620*/  LOP3.LUT R8, R8, 0x30, R115, 0x78, !PT ;  /* 0x0000003008087812 */ /* 0x000fe200078e7873 */
[----:B------:R-:W-:Y:S01]  /*0630*/  IMAD R9, R2, c[0x0][0x1b8], RZ ;  /* 0x00006e0002097a24 */ /* 0x000fe200078e02ff */
[----:B------:R-:W-:Y:S01]  /*0640*/  LEA.HI R2, R0, 0x70, RZ, 0x1c ;  /* 0x0000007000027811 */ /* 0x000fe200078fe0ff */
[----:B------:R-:W-:Y:S01]  /*0650*/  IMAD R7, R16, 0x20, R5 ;  /* 0x0000002010077824 */ /* 0x000fe200078e0205 */
[----:B------:R-:W-:Y:S01]  /*0660*/  LEA R22, P2, R4, R34, 0x1 ;  /* 0x0000002204167211 */ /* 0x000fe200078408ff */
[----:B------:R-:W-:Y:S01]  /*0670*/  IMAD R10, R18, 0x2, R9 ;  /* 0x00000002120a7824 */ /* 0x000fe200078e0209 */
[----:B------:R-:W-:Y:S01]  /*0680*/  LEA.HI.X.SX32 R21, R3, R14, 0x1, P1 ;  /* 0x0000000e03157211 */ /* 0x000fe200008f0eff */
[----:B------:R-:W-:Y:S01]  /*0690*/  IMAD R3, R16, 0x10, R7 ;  /* 0x0000001010037824 */ /* 0x000fe200078e0207 */
[----:B------:R-:W-:Y:S01]  /*06a0*/  LEA R24, P3, R6, R34, 0x1 ;  /* 0x0000002206187211 */ /* 0x000fe200078608ff */
[----:B------:R-:W-:Y:S01]  /*06b0*/  IMAD R120, R11, 0x10, R120 ;  /* 0x000000100b787824 */ /* 0x000fe200078e0278 */
[----:B------:R-:W-:Y:S01]  /*06c0*/  LEA.HI.X.SX32 R23, R4, R14, 0x1, P2 ;  /* 0x0000000e04177211 */ /* 0x000fe200010f0eff */
[----:B------:R-:W-:Y:S01]  /*06d0*/  IMAD.U32 R119, R119, 0x20, R8 ;  /* 0x0000002077777824 */ /* 0x000fe200078e0008 */
[C---:B------:R-:W-:Y:S01]  /*06e0*/  LEA R28, P1, R5.reuse, R34, 0x1 ;  /* 0x00000022051c7211 */ /* 0x040fe200078208ff */
[----:B------:R-:W-:Y:S01]  /*06f0*/  IMAD R11, R18, 0x2, R10 ;  /* 0x00000002120b7824 */ /* 0x000fe200078e020a */
[-C--:B------:R-:W-:Y:S01]  /*0700*/  LEA.HI.X.SX32 R25, R6, R14.reuse, 0x1, P3 ;  /* 0x0000000e06197211 */ /* 0x080fe200018f0eff */
[----:B------:R-:W-:Y:S01]  /*0710*/  IMAD R8, R2, c[0x0][0x1a4], RZ ;  /* 0x0000690002087a24 */ /* 0x000fe200078e02ff */
[----:B------:R-:W-:Y:S01]  /*0720*/  LEA.HI.X.SX32 R29, R5, R14, 0x1, P1 ;  /* 0x0000000e051d7211 */ /* 0x000fe200008f0eff */
[----:B------:R-:W-:Y:S01]  /*0730*/  IMAD R4, R16, 0x10, R3 ;  /* 0x0000001010047824 */ /* 0x000fe200078e0203 */
[-C--:B------:R-:W-:Y:S01]  /*0740*/  LEA R30, P1, R7, R34.reuse, 0x1 ;  /* 0x00000022071e7211 */ /* 0x080fe200078208ff */
[----:B------:R-:W-:Y:S01]  /*0750*/  IMAD R6, R18, 0x2, R11 ;  /* 0x0000000212067824 */ /* 0x000fe200078e020b */
[-C--:B------:R-:W-:Y:S01]  /*0760*/  LEA R26, P4, R8, R34.reuse, 0x1 ;  /* 0x00000022081a7211 */ /* 0x080fe200078808ff */
[----:B------:R-:W-:Y:S01]  /*0770*/  IMAD.MOV.U32 R111, RZ, RZ, RZ ;  /* 0x000000ffff6f7224 */ /* 0x000fe200078e00ff */
[-C--:B------:R-:W-:Y:S01]  /*0780*/  LEA R32, P2, R3, R34.reuse, 0x1 ;  /* 0x0000002203207211 */ /* 0x080fe200078408ff */
[----:B------:R-:W-:Y:S01]  /*0790*/  IMAD R5, R18, 0x2, R6 ;  /* 0x0000000212057824 */ /* 0x000fe200078e0206 */
[C---:B------:R-:W-:Y:S01]  /*07a0*/  LEA R34, P3, R4.reuse, R34, 0x1 ;  /* 0x0000002204227211 */ /* 0x040fe200078608ff */
[----:B------:R-:W-:Y:S01]  /*07b0*/  IMAD.MOV.U32 R129, RZ, RZ, -0x800000 ;  /* 0xff800000ff817424 */ /* 0x000fe200078e00ff */
[----:B------:R-:W-:Y:S01]  /*07c0*/  LEA R2, P0, R9, R48, 0x1 ;  /* 0x0000003009027211 */ /* 0x000fe200078008ff */
[----:B------:R-:W-:Y:S01]  /*07d0*/  IMAD.MOV.U32 R128, RZ, RZ, 0x3f800000 ;  /* 0x3f800000ff807424 */ /* 0x000fe200078e00ff */
[-C--:B------:R-:W-:Y:S01]  /*07e0*/  LEA.HI.X.SX32 R35, R4, R14.reuse, 0x1, P3 ;  /* 0x0000000e04237211 */ /* 0x080fe200018f0eff */
[----:B------:R-:W-:Y:S01]  /*07f0*/  IMAD R4, R18, 0x2, R5 ;  /* 0x0000000212047824 */ /* 0x000fe200078e0205 */
[----:B------:R-:W-:-:S02]  /*0800*/  LEA.HI.X.SX32 R33, R3, R14, 0x1, P2 ;  /* 0x0000000e03217211 */ /* 0x000fc400010f0eff */
[----:B------:R-:W-:Y:S01]  /*0810*/  LEA.HI.X.SX32 R31, R7, R14, 0x1, P1 ;  /* 0x0000000e071f7211 */ /* 0x000fe200008f0eff */
[----:B------:R-:W-:Y:S01]  /*0820*/  IMAD R7, R18, 0x2, R4 ;  /* 0x0000000212077824 */ /* 0x000fe200078e0204 */
[-C--:B------:R-:W-:Y:S02]  /*0830*/  LEA R40, P2, R6, R48.reuse, 0x1 ;  /* 0x0000003006287211 */ /* 0x080fe400078408ff */
[-C--:B------:R-:W-:Y:S02]  /*0840*/  LEA.HI.X.SX32 R3, R9, R13.reuse, 0x1, P0 ;  /* 0x0000000d09037211 */ /* 0x080fe400000f0eff */
[-C--:B------:R-:W-:Y:S02]  /*0850*/  LEA R36, P1, R10, R48.reuse, 0x1 ;  /* 0x000000300a247211 */ /* 0x080fe400078208ff */
[----:B------:R-:W-:Y:S02]  /*0860*/  LEA R38, P0, R11, R48, 0x1 ;  /* 0x000000300b267211 */ /* 0x000fe400078008ff */
[-C--:B------:R-:W-:Y:S01]  /*0870*/  LEA.HI.X.SX32 R41, R6, R13.reuse, 0x1, P2 ;  /* 0x0000000d06297211 */ /* 0x080fe200010f0eff */
[----:B------:R-:W-:Y:S01]  /*0880*/  IMAD R6, R18, 0x2, R7 ;  /* 0x0000000212067824 */ /* 0x000fe200078e0207 */
[----:B------:R-:W-:-:S02]  /*0890*/  LEA.HI.X.SX32 R37, R10, R13, 0x1, P1 ;  /* 0x0000000d0a257211 */ /* 0x000fc400008f0eff */
[----:B------:R-:W-:Y:S02]  /*08a0*/  LEA.HI.X.SX32 R39, R11, R13, 0x1, P0 ;  /* 0x0000000d0b277211 */ /* 0x000fe400000f0eff */
[-C--:B------:R-:W-:Y:S02]  /*08b0*/  LEA R42, P0, R5, R48.reuse, 0x1 ;  /* 0x00000030052a7211 */ /* 0x080fe400078008ff */
[-C--:B------:R-:W-:Y:S02]  /*08c0*/  LEA R44, P1, R4, R48.reuse, 0x1 ;  /* 0x00000030042c7211 */ /* 0x080fe400078208ff */
[-C--:B------:R-:W-:Y:S02]  /*08d0*/  LEA R46, P2, R7, R48.reuse, 0x1 ;  /* 0x00000030072e7211 */ /* 0x080fe400078408ff */
[----:B------:R-:W-:Y:S02]  /*08e0*/  LEA R48, P3, R6, R48, 0x1 ;  /* 0x0000003006307211 */ /* 0x000fe400078608ff */
[----:B------:R-:W-:-:S02]  /*08f0*/  SHF.R.S32.HI R10, RZ, 0x6, R0 ;  /* 0x00000006ff0a7819 */ /* 0x000fc40000011400 */
[-C--:B------:R-:W-:Y:S02]  /*0900*/  LEA.HI.X.SX32 R43, R5, R13.reuse, 0x1, P0 ;  /* 0x0000000d052b7211 */ /* 0x080fe400000f0eff */
[-C--:B------:R-:W-:Y:S02]  /*0910*/  LEA.HI.X.SX32 R45, R4, R13.reuse, 0x1, P1 ;  /* 0x0000000d042d7211 */ /* 0x080fe400008f0eff */
[-C--:B------:R-:W-:Y:S01]  /*0920*/  LEA.HI.X.SX32 R47, R7, R13.reuse, 0x1, P2 ;  /* 0x0000000d072f7211 */ /* 0x080fe200010f0eff */
[----:B------:R-:W-:Y:S01]  /*0930*/  CS2R R4, SRZ ;  /* 0x0000000000047805 */ /* 0x000fe2000001ff00 */
[----:B------:R-:W-:Y:S01]  /*0940*/  LEA.HI.X.SX32 R49, R6, R13, 0x1, P3 ;  /* 0x0000000d06317211 */ /* 0x000fe200018f0eff */
[----:B------:R-:W-:Y:S01]  /*0950*/  IMAD R13, R12, 0x110, RZ ;  /* 0x000001100c0d7824 */ /* 0x000fe200078e02ff */
[----:B------:R-:W-:Y:S01]  /*0960*/  SGXT R10, R10, 0x1 ;  /* 0x000000010a0a781a */ /* 0x000fe20000000200 */
[----:B------:R-:W-:Y:S01]  /*0970*/  CS2R R6, SRZ ;  /* 0x0000000000067805 */ /* 0x000fe2000001ff00 */
[----:B------:R-:W-:-:S02]  /*0980*/  LEA.HI.X.SX32 R27, R8, R14, 0x1, P4 ;  /* 0x0000000e081b7211 */ /* 0x000fc400020f0eff */
[----:B------:R-:W-:Y:S01]  /*0990*/  LOP3.LUT R123, R10, 0x90, RZ, 0xc0, !PT ;  /* 0x000000900a7b7812 */ /* 0x000fe200078ec0ff */
[----:B------:R-:W-:Y:S01]  /*09a0*/  CS2R R8, SRZ ;  /* 0x0000000000087805 */ /* 0x000fe2000001ff00 */
[--C-:B------:R-:W-:Y:S01]  /*09b0*/  LOP3.LUT R122, R13, 0x30, R110.reuse, 0x78, !PT ;  /* 0x000000300d7a7812 */ /* 0x100fe200078e786e */
[----:B------:R-:W-:Y:S01]  /*09c0*/  CS2R R10, SRZ ;  /* 0x00000000000a7805 */ /* 0x000fe2000001ff00 */
[----:B------:R-:W-:Y:S02]  /*09d0*/  LOP3.LUT R123, R123, 0x17e, R110, 0x78, !PT ;  /* 0x0000017e7b7b7812 */ /* 0x000fe400078e786e */
[----:B------:R-:W-:Y:S02]  /*09e0*/  LOP3.LUT R124, R116, 0x8, RZ, 0xfc, !PT ;  /* 0x00000008747c7812 */ /* 0x000fe400078efcff */
[C---:B------:R-:W-:Y:S02]  /*09f0*/  LOP3.LUT R125, R118.reuse, 0x20, RZ, 0x3c, !PT ;  /* 0x00000020767d7812 */ /* 0x040fe400078e3cff */
[----:B------:R-:W-:-:S02]  /*0a00*/  LOP3.LUT R126, R118, 0x40, RZ, 0x3c, !PT ;  /* 0x00000040767e7812 */ /* 0x000fc400078e3cff */
[----:B------:R-:W-:Y:S02]  /*0a10*/  LOP3.LUT R127, R118, 0x60, RZ, 0x3c, !PT ;  /* 0x00000060767f7812 */ /* 0x000fe400078e3cff */
[----:B------:R-:W-:Y:S02]  /*0a20*/  LOP3.LUT R112, R122, 0x40, RZ, 0x3c, !PT ;  /* 0x000000407a707812 */ /* 0x000fe400078e3cff */
.L_x_1:
[----:B------:R-:W-:-:S04]  /*0a30*/  IMAD.WIDE R12, R121, 0x2, R20 ;  /* 0x00000002790c7825 */ /* 0x000fc800078e0214 */
[C---:B------:R-:W-:Y:S02]  /*0a40*/  IMAD.WIDE R14, R121.reuse, 0x2, R22 ;  /* 0x00000002790e7825 */ /* 0x040fe400078e0216 */
[----:B------:R0:W2:Y:S02]  /*0a50*/  LDG.E.U16 R12, [R12.64] ;  /* 0x000000060c0c7981 */ /* 0x0000a4000c1e1500 */
[C---:B------:R-:W-:Y:S02]  /*0a60*/  IMAD.WIDE R16, R121.reuse, 0x2, R28 ;  /* 0x0000000279107825 */ /* 0x040fe400078e021c */
[----:B------:R1:W3:Y:S02]  /*0a70*/  LDG.E.U16 R14, [R14.64] ;  /* 0x000000060e0e7981 */ /* 0x0002e4000c1e1500 */
[C---:B------:R-:W-:Y:S02]  /*0a80*/  IMAD.WIDE R18, R121.reuse, 0x2, R24 ;  /* 0x0000000279127825 */ /* 0x040fe400078e0218 */
[----:B------:R-:W4:Y:S02]  /*0a90*/  LDG.E.U16 R16, [R16.64] ;  /* 0x0000000610107981 */ /* 0x000f24000c1e1500 */
[----:B------:R-:W-:-:S02]  /*0aa0*/  IMAD.WIDE R52, R121, 0x2, R30 ;  /* 0x0000000279347825 */ /* 0x000fc400078e021e */
[----:B------:R-:W5:Y:S02]  /*0ab0*/  LDG.E.U16 R18, [R18.64] ;  /* 0x0000000612127981 */ /* 0x000f64000c1e1500 */
[C---:B------:R-:W-:Y:S02]  /*0ac0*/  IMAD.WIDE R54, R121.reuse, 0x2, R32 ;  /* 0x0000000279367825 */ /* 0x040fe400078e0220 */
[----:B------:R-:W5:Y:S02]  /*0ad0*/  LDG.E.U16 R52, [R52.64] ;  /* 0x0000000634347981 */ /* 0x000f64000c1e1500 */
[C---:B------:R-:W-:Y:S02]  /*0ae0*/  IMAD.WIDE R56, R121.reuse, 0x2, R34 ;  /* 0x0000000279387825 */ /* 0x040fe400078e0222 */
[----:B------:R-:W5:Y:S02]  /*0af0*/  LDG.E.U16 R54, [R54.64] ;  /* 0x0000000636367981 */ /* 0x000f64000c1e1500 */
[----:B------:R-:W-:-:S02]  /*0b00*/  IMAD.WIDE R58, R121, 0x2, R26 ;  /* 0x00000002793a7825 */ /* 0x000fc400078e021a */
[----:B------:R-:W5:Y:S04]  /*0b10*/  LDG.E.U16 R56, [R56.64] ;  /* 0x0000000638387981 */ /* 0x000f68000c1e1500 */
[----:B------:R-:W5:Y:S04]  /*0b20*/  LDG.E.U16 R58, [R58.64] ;  /* 0x000000063a3a7981 */ /* 0x000f68000c1e1500 */
[----:B------:R-:W-:Y:S01]  /*0b30*/  BAR.SYNC.DEFER_BLOCKING 0x0 ;  /* 0x0000000000007b1d */ /* 0x000fe20000010000 */
[----:B------:R-:W-:-:S04]  /*0b40*/  LEA R137, R132, UR4, 0x1 ;  /* 0x0000000484897c11 */ /* 0x000fc8000f8e08ff */
[C---:B0-----:R-:W-:Y:S02]  /*0b50*/  LOP3.LUT R13, R137.reuse, 0x70, RZ, 0xfc, !PT ;  /* 0x00000070890d7812 */ /* 0x041fe400078efcff */
[----:B-1----:R-:W-:Y:S02]  /*0b60*/  LOP3.LUT R15, R137, 0x71, RZ, 0xfc, !PT ;  /* 0x00000071890f7812 */ /* 0x002fe400078efcff */
[-C--:B------:R-:W-:Y:S02]  /*0b70*/  ISETP.GE.AND P6, PT, R116, R13.reuse, PT ;  /* 0x0000000d7400720c */ /* 0x080fe40003fc6270 */
[----:B------:R-:W-:Y:S02]  /*0b80*/  ISETP.GE.AND P3, PT, R124, R13, PT ;  /* 0x0000000d7c00720c */ /* 0x000fe40003f66270 */
[-C--:B------:R-:W-:Y:S02]  /*0b90*/  ISETP.GE.AND P4, PT, R116, R15.reuse, PT ;  /* 0x0000000f7400720c */ /* 0x080fe40003f86270 */
[----:B------:R-:W-:-:S02]  /*0ba0*/  ISETP.GE.AND P2, PT, R124, R15, PT ;  /* 0x0000000f7c00720c */ /* 0x000fc40003f46270 */
[C---:B------:R-:W-:Y:S02]  /*0bb0*/  LOP3.LUT R15, R137.reuse, 0x79, RZ, 0xfc, !PT ;  /* 0x00000079890f7812 */ /* 0x040fe400078efcff */
[----:B------:R-:W-:Y:S02]  /*0bc0*/  LOP3.LUT R13, R137, 0x78, RZ, 0xfc, !PT ;  /* 0x00000078890d7812 */ /* 0x000fe400078efcff */
[----:B------:R-:W-:Y:S02]  /*0bd0*/  SEL R145, RZ, 0x7fff8, P6 ;  /* 0x0007fff8ff917807 */ /* 0x000fe40003000000 */
[-C--:B------:R-:W-:Y:S02]  /*0be0*/  ISETP.GE.AND P5, PT, R116, R15.reuse, PT ;  /* 0x0000000f7400720c */ /* 0x080fe40003fa6270 */
[----:B------:R-:W-:Y:S02]  /*0bf0*/  ISETP.GE.AND P0, PT, R124, R15, PT ;  /* 0x0000000f7c00720c */ /* 0x000fe40003f06270 */
[----:B------:R-:W-:-:S02]  /*0c00*/  ISETP.GE.AND P1, PT, R116, R13, PT ;  /* 0x0000000d7400720c */ /* 0x000fc40003f26270 */
[----:B------:R-:W-:Y:S02]  /*0c10*/  ISETP.GE.AND P6, PT, R124, R13, PT ;  /* 0x0000000d7c00720c */ /* 0x000fe40003fc6270 */
[C---:B------:R-:W-:Y:S02]  /*0c20*/  LOP3.LUT R15, R137.reuse, 0x60, RZ, 0xfc, !PT ;  /* 0x00000060890f7812 */ /* 0x040fe400078efcff */
[----:B------:R-:W-:Y:S02]  /*0c30*/  LOP3.LUT R13, R137, 0x61, RZ, 0xfc, !PT ;  /* 0x00000061890d7812 */ /* 0x000fe400078efcff */
[----:B------:R-:W-:Y:S02]  /*0c40*/  SEL R147, RZ, 0x1fffe, P3 ;  /* 0x0001fffeff937807 */ /* 0x000fe40001800000 */
[----:B------:R-:W-:Y:S02]  /*0c50*/  SEL R140, RZ, 0x4, P4 ;  /* 0x00000004ff8c7807 */ /* 0x000fe40002000000 */
[----:B------:R-:W-:-:S02]  /*0c60*/  SEL R142, RZ, 0x1, P2 ;  /* 0x00000001ff8e7807 */ /* 0x000fc40001000000 */
[----:B------:R-:W-:Y:S02]  /*0c70*/  SEL R136, RZ, 0x4, P5 ;  /* 0x00000004ff887807 */ /* 0x000fe40002800000 */
[-C--:B------:R-:W-:Y:S02]  /*0c80*/  ISETP.GE.AND P3, PT, R116, R15.reuse, PT ;  /* 0x0000000f7400720c */ /* 0x080fe40003f66270 */
[----:B------:R-:W-:Y:S02]  /*0c90*/  ISETP.GE.AND P4, PT, R124, R15, PT ;  /* 0x0000000f7c00720c */ /* 0x000fe40003f86270 */
[-C--:B------:R-:W-:Y:S02]  /*0ca0*/  ISETP.GE.AND P2, PT, R116, R13.reuse, PT ;  /* 0x0000000d7400720c */ /* 0x080fe40003f46270 */
[----:B------:R-:W-:Y:S02]  /*0cb0*/  ISETP.GE.AND P5, PT, R124, R13, PT ;  /* 0x0000000d7c00720c */ /* 0x000fe40003fa6270 */
[----:B------:R-:W-:-:S02]  /*0cc0*/  IADD3 R15, R137, 0x9, RZ ;  /* 0x00000009890f7810 */ /* 0x000fc40007ffe0ff */
[C---:B------:R-:W-:Y:S02]  /*0cd0*/  IADD3 R13, R137.reuse, 0x8, RZ ;  /* 0x00000008890d7810 */ /* 0x040fe40007ffe0ff */
[----:B------:R-:W-:Y:S02]  /*0ce0*/  SEL R143, RZ, 0x7fff8, P1 ;  /* 0x0007fff8ff8f7807 */ /* 0x000fe40000800000 */
[----:B------:R-:W-:Y:S02]  /*0cf0*/  SEL R139, RZ, 0x7fff8, P3 ;  /* 0x0007fff8ff8b7807 */ /* 0x000fe40001800000 */
[C---:B------:R-:W-:Y:S02]  /*0d00*/  ISETP.GE.AND P1, PT, R116.reuse, R15, PT ;  /* 0x0000000f7400720c */ /* 0x040fe40003f26270 */
[----:B------:R-:W-:Y:S02]  /*0d10*/  ISETP.GE.AND P3, PT, R116, R13, PT ;  /* 0x0000000d7400720c */ /* 0x000fe40003f66270 */
[----:B------:R-:W-:-:S02]  /*0d20*/  LOP3.LUT R13, R137, 0x69, RZ, 0xfc, !PT ;  /* 0x00000069890d7812 */ /* 0x000fc400078efcff */
[----:B------:R-:W-:Y:S02]  /*0d30*/  LOP3.LUT R83, R137, 0x68, RZ, 0xfc, !PT ;  /* 0x0000006889537812 */ /* 0x000fe400078efcff */
[----:B------:R-:W-:Y:S02]  /*0d40*/  SEL R130, RZ, 0x4, P2 ;  /* 0x00000004ff827807 */ /* 0x000fe40001000000 */
[----:B------:R-:W-:Y:S02]  /*0d50*/  ISETP.GE.AND P2, PT, R124, R13, PT ;  /* 0x0000000d7c00720c */ /* 0x000fe40003f46270 */
[----:B------:R-:W-:Y:S02]  /*0d60*/  SEL R138, RZ, 0x1fffe, P6 ;  /* 0x0001fffeff8a7807 */ /* 0x000fe40003000000 */
[----:B------:R-:W-:Y:S02]  /*0d70*/  SEL R98, RZ, 0x1, P2 ;  /* 0x00000001ff627807 */ /* 0x000fe40001000000 */
[----:B------:R-:W-:-:S02]  /*0d80*/  SEL R141, RZ, 0x1fffe, P4 ;  /* 0x0001fffeff8d7807 */ /* 0x000fc40002000000 */
[----:B------:R-:W-:Y:S02]  /*0d90*/  SEL R134, RZ, 0x1, P5 ;  /* 0x00000001ff867807 */ /* 0x000fe40002800000 */
[C---:B------:R-:W-:Y:S02]  /*0da0*/  ISETP.GE.AND P4, PT, R116.reuse, R13, PT ;  /* 0x0000000d7400720c */ /* 0x040fe40003f86270 */
[----:B------:R-:W-:Y:S02]  /*0db0*/  ISETP.GE.AND P5, PT, R116, R83, PT ;  /* 0x000000537400720c */ /* 0x000fe40003fa6270 */
[----:B------:R-:W-:Y:S02]  /*0dc0*/  SEL R96, RZ, 0x4, P4 ;  /* 0x00000004ff607807 */ /* 0x000fe40002000000 */
[----:B------:R-:W-:Y:S01]  /*0dd0*/  SEL R97, RZ, 0x7fff8, P5 ;  /* 0x0007fff8ff617807 */ /* 0x000fe20002800000 */
[----:B------:R-:W-:Y:S02]  /*0de0*/  IMAD.IADD R142, R142, 0x1, R147 ;  /* 0x000000018e8e7824 */ /* 0x000fe400078e0293 */
[----:B------:R-:W-:Y:S01]  /*0df0*/  IMAD.IADD R134, R134, 0x1, R141 ;  /* 0x0000000186867824 */ /* 0x000fe200078e028d */
[----:B------:R-:W-:-:S02]  /*0e00*/  ISETP.GE.AND P6, PT, R124, R15, PT ;  /* 0x0000000f7c00720c */ /* 0x000fc40003fc6270 */
[----:B------:R-:W-:Y:S02]  /*0e10*/  LOP3.LUT R142, R142, 0x3, RZ, 0xc0, !PT ;  /* 0x000000038e8e7812 */ /* 0x000fe400078ec0ff */
[----:B------:R-:W-:Y:S02]  /*0e20*/  LOP3.LUT R134, R134, 0x3, RZ, 0xc0, !PT ;  /* 0x0000000386867812 */ /* 0x000fe400078ec0ff */
[----:B------:R-:W-:Y:S02]  /*0e30*/  IADD3 R145, R142, R145, R140 ;  /* 0x000000918e917210 */ /* 0x000fe40007ffe08c */
[----:B------:R-:W-:Y:S02]  /*0e40*/  IADD3 R134, R134, R139, R130 ;  /* 0x0000008b86867210 */ /* 0x000fe40007ffe082 */
[----:B------:R-:W-:-:S04]  /*0e50*/  IADD3 R81, R137, 0x10, RZ ;  /* 0x0000001089517810 */ /* 0x000fc80007ffe0ff */
[-C--:B------:R-:W-:Y:S02]  /*0e60*/  ISETP.GE.AND P4, PT, R116, R81.reuse, PT ;  /* 0x000000517400720c */ /* 0x080fe40003f86270 */
[----:B------:R-:W-:Y:S02]  /*0e70*/  ISETP.GE.AND P2, PT, R124, R81, PT ;  /* 0x000000517c00720c */ /* 0x000fe40003f46270 */
[C---:B------:R-:W-:Y:S02]  /*0e80*/  IADD3 R201, R137.reuse, 0x20, RZ ;  /* 0x0000002089c97810 */ /* 0x040fe40007ffe0ff */
[C---:B------:R-:W-:Y:S02]  /*0e90*/  IADD3 R199, R137.reuse, 0x19, RZ ;  /* 0x0000001989c77810 */ /* 0x040fe40007ffe0ff */
[C---:B------:R-:W-:Y:S02]  /*0ea0*/  IADD3 R197, R137.reuse, 0x28, RZ ;  /* 0x0000002889c57810 */ /* 0x040fe40007ffe0ff */
[----:B------:R-:W-:-:S02]  /*0eb0*/  IADD3 R203, R137, 0x21, RZ ;  /* 0x0000002189cb7810 */ /* 0x000fc40007ffe0ff */
[----:B------:R-:W-:Y:S01]  /*0ec0*/  IADD3 R193, R137, 0x29, RZ ;  /* 0x0000002989c17810 */ /* 0x000fe20007ffe0ff */
[----:B--2---:R-:W-:Y:S04]  /*0ed0*/  STS.U16 [R123], R12 ;  /* 0x0000000c7b007388 */ /* 0x004fe80000000400 */
[----:B---3--:R-:W-:Y:S04]  /*0ee0*/  STS.U16 [R123+0x200], R14 ;  /* 0x0002000e7b007388 */ /* 0x008fe80000000400 */
[----:B----4-:R-:W-:Y:S04]  /*0ef0*/  STS.U16 [R123+0x400], R16 ;  /* 0x000400107b007388 */ /* 0x010fe80000000400 */
[----:B-----5:R-:W-:Y:S04]  /*0f00*/  STS.U16 [R123+0x600], R18 ;  /* 0x000600127b007388 */ /* 0x020fe80000000400 */
[----:B------:R-:W-:Y:S04]  /*0f10*/  STS.U16 [R123+0x800], R52 ;  /* 0x000800347b007388 */ /* 0x000fe80000000400 */
[----:B------:R-:W-:Y:S04]  /*0f20*/  STS.U16 [R123+0xa00], R54 ;  /* 0x000a00367b007388 */ /* 0x000fe80000000400 */
[----:B------:R-:W-:Y:S04]  /*0f30*/  STS.U16 [R123+0xc00], R56 ;  /* 0x000c00387b007388 */ /* 0x000fe80000000400 */
[----:B------:R-:W-:Y:S04]  /*0f40*/  STS.U16 [R123+0xe00], R58 ;  /* 0x000e003a7b007388 */ /* 0x000fe80000000400 */
[----:B------:R-:W-:Y:S06]  /*0f50*/  BAR.SYNC.DEFER_BLOCKING 0x0 ;  /* 0x0000000000007b1d */ /* 0x000fec0000010000 */
[----:B------:R-:W-:Y:S04]  /*0f60*/  LDSM.16.MT88.4 R84, [R119+0x1000] ;  /* 0x001000007754783b */ /* 0x000fe80000004200 */
[----:B------:R-:W0:Y:S04]  /*0f70*/  LDSM.16.M88.4 R60, [R120] ;  /* 0x00000000783c783b */ /* 0x000e280000000200 */
[----:B------:R-:W1:Y:S04]  /*0f80*/  LDSM.16.M88.4 R68, [R120+0x200] ;  /* 0x000200007844783b */ /* 0x000e680000000200 */
[----:B------:R-:W2:Y:S04]  /*0f90*/  LDSM.16.M88.4 R64, [R120+0x400] ;  /* 0x000400007840783b */ /* 0x000ea80000000200 */
[----:B------:R-:W3:Y:S04]  /*0fa0*/  LDSM.16.M88.4 R88, [R120+0xe00] ;  /* 0x000e00007858783b */ /* 0x000ee80000000200 */
[----:B------:R-:W4:Y:S04]  /*0fb0*/  LDSM.16.M88.4 R72, [R120+0x600] ;  /* 0x000600007848783b */ /* 0x000f280000000200 */
[----:B------:R-:W5:Y:S04]  /*0fc0*/  LDSM.16.M88.4 R92, [R120+0xa00] ;  /* 0x000a0000785c783b */ /* 0x000f680000000200 */
[----:B------:R-:W1:Y:S04]  /*0fd0*/  LDSM.16.M88.4 R76, [R120+0x800] ;  /* 0x00080000784c783b */ /* 0x000e680000000200 */
[----:B------:R-:W1:Y:S01]  /*0fe0*/  LDSM.16.M88.4 R104, [R120+0xc00] ;  /* 0x000c00007868783b */ /* 0x000e620000000200 */
[C---:B0-----:R-:W-:Y:S08]  /*0ff0*/  HMMA.16816.F32.BF16 R100, R84.reuse, R62, RZ ;  /* 0x0000003e5464723c */ /* 0x041ff000000418ff */
[----:B------:R-:W-:Y:S11]  /*1000*/  HMMA.16816.F32.BF16 R16, R84, R60, RZ ;  /* 0x0000003c5410723c */ /* 0x000ff600000418ff */
[----:B------:R-:W-:Y:S05]  /*1010*/  @!UPT UIADD3 URZ, URZ, URZ, URZ ;  /* 0x0000003f3f3ff290 */ /* 0x000fea000fffe03f */
[----:B------:R-:W-:-:S05]  /*1020*/  FMUL R101, R101, c[0x0][0x188] ;  /* 0x0000620065657a20 */ /* 0x000fca0000400000 */
[----:B------:R-:W-:Y:S02]  /*1030*/  FSEL R135, R101, -INF , P1 ;  /* 0xff80000065877808 */ /* 0x000fe40000800000 */
[----:B------:R-:W-:Y:S02]  /*1040*/  ISETP.GE.AND P1, PT, R124, R83, PT ;  /* 0x000000537c00720c */ /* 0x000fe40003f26270 */
[----:B------:R-:W-:Y:S02]  /*1050*/  SEL R101, RZ, 0x1, P0 ;  /* 0x00000001ff657807 */ /* 0x000fe40000000000 */
[----:B------:R-:W-:-:S03]  /*1060*/  SEL R99, RZ, 0x1fffe, P1 ;  /* 0x0001fffeff637807 */ /* 0x000fc60000800000 */
[----:B------:R-:W-:Y:S02]  /*1070*/  IMAD.IADD R101, R101, 0x1, R138 ;  /* 0x0000000165657824 */ /* 0x000fe400078e028a */
[----:B------:R-:W-:Y:S01]  /*1080*/  IMAD.IADD R98, R98, 0x1, R99 ;  /* 0x0000000162627824 */ /* 0x000fe200078e0263 */
[C---:B-1----:R-:W-:Y:S02]  /*1090*/  HMMA.16816.F32.BF16 R52, R84.reuse, R68, RZ ;  /* 0x000000445434723c */ /* 0x042fe400000418ff */
[----:B------:R-:W-:Y:S02]  /*10a0*/  LOP3.LUT R101, R101, 0x3, RZ, 0xc0, !PT ;  /* 0x0000000365657812 */ /* 0x000fe400078ec0ff */
[----:B------:R-:W-:Y:S02]  /*10b0*/  LOP3.LUT R98, R98, 0x3, RZ, 0xc0, !PT ;  /* 0x0000000362627812 */ /* 0x000fe400078ec0ff */
[----:B------:R-:W-:Y:S02]  /*10c0*/  IADD3 R136, R101, R143, R136 ;  /* 0x0000008f65887210 */ /* 0x000fe40007ffe088 */
[----:B------:R-:W-:Y:S01]  /*10d0*/  IADD3 R101, R98, R97, R96 ;  /* 0x0000006162657210 */ /* 0x000fe20007ffe060 */
[----:B------:R-:W-:Y:S01]  /*10e0*/  HMMA.16816.F32.BF16 R56, R84, R70, RZ ;  /* 0x000000465438723c */ /* 0x000fe200000418ff */
[----:B------:R-:W-:-:S03]  /*10f0*/  FMUL R103, R103, c[0x0][0x188] ;  /* 0x0000620067677a20 */ /* 0x000fc60000400000 */
[----:B------:R-:W-:Y:S01]  /*1100*/  IMAD.SHL.U32 R101, R101, 0x100, RZ ;  /* 0x0000010065657824 */ /* 0x000fe200078e00ff */
[----:B------:R-:W-:-:S03]  /*1110*/  LOP3.LUT R136, R136, 0xf, RZ, 0xc0, !PT ;  /* 0x0000000f88887812 */ /* 0x000fc600078ec0ff */
[C---:B--2---:R-:W-:Y:S01]  /*1120*/  HMMA.16816.F32.BF16 R60, R84.reuse, R64, RZ ;  /* 0x00000040543c723c */ /* 0x044fe200000418ff */
[----:B------:R-:W-:Y:S01]  /*1130*/  FSEL R130, R103, -INF , P6 ;  /* 0xff80000067827808 */ /* 0x000fe20003000000 */
[----:B------:R-:W-:Y:S01]  /*1140*/  FMUL R16, R16, c[0x0][0x188] ;  /* 0x0000620010107a20 */ /* 0x000fe20000400000 */
[----:B------:R-:W-:Y:S01]  /*1150*/  LOP3.LUT R101, R101, 0xf00, RZ, 0xe2, !PT ;  /* 0x00000f0065657812 */ /* 0x000fe200078ee2ff */
[----:B------:R-:W-:Y:S01]  /*1160*/  FMUL R102, R102, c[0x0][0x188] ;  /* 0x0000620066667a20 */ /* 0x000fe20000400000 */
[----:B------:R-:W-:Y:S01]  /*1170*/  ISETP.GE.AND P6, PT, R116, R137, PT ;  /* 0x000000897400720c */ /* 0x000fe20003fc6270 */
[----:B------:R-:W-:Y:S02]  /*1180*/  IMAD R145, R145, 0x10, R136 ;  /* 0x0000001091917824 */ /* 0x000fe400078e0288 */
[----:B------:R-:W-:Y:S01]  /*1190*/  HMMA.16816.F32.BF16 R64, R84, R66, RZ ;  /* 0x000000425440723c */ /* 0x000fe200000418ff */
[----:B------:R-:W-:Y:S01]  /*11a0*/  IMAD R136, R134, 0x1000, R101 ;  /* 0x0000100086887824 */ /* 0x000fe200078e0265 */
[----:B------:R-:W-:Y:S01]  /*11b0*/  FSEL R141, R16, -INF , P6 ;  /* 0xff800000108d7808 */ /* 0x000fe20003000000 */
[----:B------:R-:W-:Y:S01]  /*11c0*/  FMUL R134, R17, c[0x0][0x188] ;  /* 0x0000620011867a20 */ /* 0x000fe20000400000 */
[----:B------:R-:W-:-:S02]  /*11d0*/  FSEL R16, R102, -INF , P6 ;  /* 0xff80000066107808 */ /* 0x000fc40003000000 */
[----:B------:R-:W-:Y:S01]  /*11e0*/  ISETP.GT.AND P6, PT, R116, R137, PT ;  /* 0x000000897400720c */ /* 0x000fe20003fc4270 */
[----:B------:R-:W-:Y:S01]  /*11f0*/  FMUL R139, R100, c[0x0][0x188] ;  /* 0x00006200648b7a20 */ /* 0x000fe20000400000 */
[----:B------:R-:W-:Y:S01]  /*1200*/  LOP3.LUT R145, R145, 0xff, RZ, 0xc0, !PT ;  /* 0x000000ff91917812 */ /* 0x000fe200078ec0ff */
[----:B------:R-:W-:Y:S01]  /*1210*/  FMUL R52, R52, c[0x0][0x188] ;  /* 0x0000620034347a20 */ /* 0x000fe20000400000 */
[----:B---3--:R-:W-:Y:S01]  /*1220*/  HMMA.16816.F32.BF16 R100, R84, R88, RZ ;  /* 0x000000585464723c */ /* 0x008fe200000418ff */
[C---:B------:R-:W-:Y:S02]  /*1230*/  IADD3 R83, R137.reuse, 0x11, RZ ;  /* 0x0000001189537810 */ /* 0x040fe40007ffe0ff */
[----:B------:R-:W-:Y:S01]  /*1240*/  IADD3 R17, R137, 0x18, RZ ;  /* 0x0000001889117810 */ /* 0x000fe20007ffe0ff */
[----:B------:R-:W-:-:S03]  /*1250*/  IMAD.IADD R136, R136, 0x1, R145 ;  /* 0x0000000188887824 */ /* 0x000fc600078e0291 */
[----:B------:R-:W-:Y:S01]  /*1260*/  FSEL R88, R134, -INF , P6 ;  /* 0xff80000086587808 */ /* 0x000fe20003000000 */
[----:B----4-:R-:W-:Y:S01]  /*1270*/  HMMA.16816.F32.BF16 R68, R84, R74, RZ ;  /* 0x0000004a5444723c */ /* 0x010fe200000418ff */
[----:B------:R-:W-:Y:S01]  /*1280*/  FSEL R145, R52, -INF , P4 ;  /* 0xff80000034917808 */ /* 0x000fe20002000000 */
[----:B------:R-:W-:Y:S01]  /*1290*/  FMUL R56, R56, c[0x0][0x188] ;  /* 0x0000620038387a20 */ /* 0x000fe20000400000 */
[-C--:B------:R-:W-:Y:S02]  /*12a0*/  ISETP.GE.AND P5, PT, R116, R83.reuse, PT ;  /* 0x000000537400720c */ /* 0x080fe40003fa6270 */
[----:B------:R-:W-:-:S03]  /*12b0*/  ISETP.GE.AND P1, PT, R124, R83, PT ;  /* 0x000000537c00720c */ /* 0x000fc60003f26270 */
[----:B------:R-:W-:Y:S01]  /*12c0*/  HMMA.16816.F32.BF16 R72, R84, R72, RZ ;  /* 0x000000485448723c */ /* 0x000fe200000418ff */
[----:B------:R-:W-:Y:S02]  /*12d0*/  FSEL R139, R139, -INF , P3 ;  /* 0xff8000008b8b7808 */ /* 0x000fe40001800000 */
[----:B------:R-:W-:Y:S02]  /*12e0*/  FMNMX R52, R141, R88, !PT ;  /* 0x000000588d347209 */ /* 0x000fe40007800000 */
[----:B------:R-:W-:-:S03]  /*12f0*/  ISETP.GE.AND P6, PT, R116, R17, PT ;  /* 0x000000117400720c */ /* 0x000fc60003fc6270 */
[----:B-----5:R-:W-:Y:S01]  /*1300*/  HMMA.16816.F32.BF16 R80, R84, R92, RZ ;  /* 0x0000005c5450723c */ /* 0x020fe200000418ff */
[----:B------:R-:W-:Y:S01]  /*1310*/  FMNMX R52, R139, R52, !PT ;  /* 0x000000348b347209 */ /* 0x000fe20007800000 */
[----:B------:R-:W-:Y:S01]  /*1320*/  FMUL R53, R53, c[0x0][0x188] ;  /* 0x0000620035357a20 */ /* 0x000fe20000400000 */
[----:B------:R-:W-:Y:S01]  /*1330*/  FSEL R159, R56, -INF , P6 ;  /* 0xff800000389f7808 */ /* 0x000fe20003000000 */
[----:B------:R-:W-:-:S04]  /*1340*/  FMUL R60, R60, c[0x0][0x188] ;  /* 0x000062003c3c7a20 */ /* 0x000fc80000400000 */
[C---:B------:R-:W-:Y:S01]  /*1350*/  HMMA.16816.F32.BF16 R92, R84.reuse, R94, RZ ;  /* 0x0000005e545c723c */ /* 0x040fe200000418ff */
[----:B------:R-:W-:Y:S02]  /*1360*/  ISETP.GE.AND P6, PT, R116, R201, PT ;  /* 0x000000c97400720c */ /* 0x000fe40003fc6270 */
[----:B------:R-:W-:Y:S01]  /*1370*/  FMNMX R52, R135, R52, !PT ;  /* 0x0000003487347209 */ /* 0x000fe20007800000 */
[----:B------:R-:W-:Y:S01]  /*1380*/  FMUL R57, R57, c[0x0][0x188] ;  /* 0x0000620039397a20 */ /* 0x000fe20000400000 */
[----:B------:R-:W-:Y:S01]  /*1390*/  FSEL R163, R53, -INF , P5 ;  /* 0xff80000035a37808 */ /* 0x000fe20002800000 */
[----:B------:R-:W-:Y:S01]  /*13a0*/  FMUL R64, R64, c[0x0][0x188] ;  /* 0x0000620040407a20 */ /* 0x000fe20000400000 */
[----:B------:R-:W-:Y:S01]  /*13b0*/  ISETP.GE.AND P5, PT, R116, R199, PT ;  /* 0x000000c77400720c */ /* 0x000fe20003fa6270 */
[----:B------:R-:W-:Y:S01]  /*13c0*/  HMMA.16816.F32.BF16 R12, R84, R76, RZ ;  /* 0x0000004c540c723c */ /* 0x000fe200000418ff */
[----:B------:R-:W-:Y:S02]  /*13d0*/  FSEL R161, R60, -INF , P6 ;  /* 0xff8000003ca17808 */ /* 0x000fe40003000000 */
[----:B------:R-:W-:-:S02]  /*13e0*/  ISETP.GE.AND P6, PT, R116, R197, PT ;  /* 0x000000c57400720c */ /* 0x000fc40003fc6270 */
[----:B------:R-:W-:-:S03]  /*13f0*/  FMNMX R52, R145, R52, !PT ;  /* 0x0000003491347209 */ /* 0x000fc60007800000 */
[----:B------:R-:W-:Y:S01]  /*1400*/  HMMA.16816.F32.BF16 R76, R84, R78, RZ ;  /* 0x0000004e544c723c */ /* 0x000fe200000418ff */
[----:B------:R-:W-:Y:S01]  /*1410*/  FSEL R149, R57, -INF , P5 ;  /* 0xff80000039957808 */ /* 0x000fe20002800000 */
[----:B------:R-:W-:Y:S01]  /*1420*/  FMUL R61, R61, c[0x0][0x188] ;  /* 0x000062003d3d7a20 */ /* 0x000fe20000400000 */
[----:B------:R-:W-:Y:S01]  /*1430*/  ISETP.GE.AND P5, PT, R116, R203, PT ;  /* 0x000000cb7400720c */ /* 0x000fe20003fa6270 */
[----:B------:R-:W-:Y:S01]  /*1440*/  FMUL R151, R65, c[0x0][0x188] ;  /* 0x0000620041977a20 */ /* 0x000fe20000400000 */
[----:B------:R-:W-:Y:S02]  /*1450*/  FSEL R143, R64, -INF , P6 ;  /* 0xff800000408f7808 */ /* 0x000fe40003000000 */
[----:B------:R-:W-:Y:S02]  /*1460*/  FMNMX R52, R163, R52, !PT ;  /* 0x00000034a3347209 */ /* 0x000fe40007800000 */
[----:B------:R-:W-:Y:S02]  /*1470*/  IADD3 R195, R137, 0x38, RZ ;  /* 0x0000003889c37810 */ /* 0x000fe40007ffe0ff */
[----:B------:R-:W-:-:S02]  /*1480*/  ISETP.GE.AND P6, PT, R116, R193, PT ;  /* 0x000000c17400720c */ /* 0x000fc40003fc6270 */
[----:B------:R-:W-:Y:S01]  /*1490*/  IADD3 R187, R137, 0x31, RZ ;  /* 0x0000003189bb7810 */ /* 0x000fe20007ffe0ff */
[----:B------:R-:W-:Y:S01]  /*14a0*/  FMUL R68, R68, c[0x0][0x188] ;  /* 0x0000620044447a20 */ /* 0x000fe20000400000 */
[----:B------:R-:W-:Y:S01]  /*14b0*/  FSEL R155, R61, -INF , P5 ;  /* 0xff8000003d9b7808 */ /* 0x000fe20002800000 */
[----:B------:R-:W-:Y:S01]  /*14c0*/  FMUL R73, R73, c[0x0][0x188] ;  /* 0x0000620049497a20 */ /* 0x000fe20000400000 */
[----:B------:R-:W-:Y:S02]  /*14d0*/  FMNMX R52, R159, R52, !PT ;  /* 0x000000349f347209 */ /* 0x000fe40007800000 */
[----:B------:R-:W-:Y:S02]  /*14e0*/  ISETP.GE.AND P5, PT, R116, R195, PT ;  /* 0x000000c37400720c */ /* 0x000fe40003fa6270 */
[----:B------:R-:W-:Y:S02]  /*14f0*/  FSEL R151, R151, -INF , P6 ;  /* 0xff80000097977808 */ /* 0x000fe40003000000 */
[----:B------:R-:W-:-:S02]  /*1500*/  IADD3 R191, R137, 0x30, RZ ;  /* 0x0000003089bf7810 */ /* 0x000fc40007ffe0ff */
[----:B------:R-:W-:Y:S02]  /*1510*/  ISETP.GE.AND P6, PT, R116, R187, PT ;  /* 0x000000bb7400720c */ /* 0x000fe40003fc6270 */
[----:B------:R-:W-:Y:S01]  /*1520*/  LOP3.LUT R179, R137, 0x59, RZ, 0xfc, !PT ;  /* 0x0000005989b37812 */ /* 0x000fe200078efcff */
[----:B------:R-:W-:Y:S01]  /*1530*/  FMUL R72, R72, c[0x0][0x188] ;  /* 0x0000620048487a20 */ /* 0x000fe20000400000 */
[----:B------:R-:W-:Y:S02]  /*1540*/  FMNMX R52, R149, R52, !PT ;  /* 0x0000003495347209 */ /* 0x000fe40007800000 */
[----:B------:R-:W-:Y:S01]  /*1550*/  ISETP.GE.AND P3, PT, R124, R17, PT ;  /* 0x000000117c00720c */ /* 0x000fe20003f66270 */
[----:B------:R-:W-:Y:S01]  /*1560*/  FMUL R17, R93, c[0x0][0x188] ;  /* 0x000062005d117a20 */ /* 0x000fe20000400000 */
[----:B------:R-:W-:Y:S02]  /*1570*/  FSEL R65, R68, -INF , P5 ;  /* 0xff80000044417808 */ /* 0x000fe40002800000 */
[----:B------:R-:W-:-:S02]  /*1580*/  ISETP.GE.AND P5, PT, R116, R191, PT ;  /* 0x000000bf7400720c */ /* 0x000fc40003fa6270 */
[----:B------:R-:W-:Y:S02]  /*1590*/  FSEL R157, R73, -INF , P6 ;  /* 0xff800000499d7808 */ /* 0x000fe40003000000 */
[C---:B------:R-:W-:Y:S02]  /*15a0*/  IADD3 R181, R137.reuse, 0x39, RZ ;  /* 0x0000003989b57810 */ /* 0x040fe40007ffe0ff */
[----:B------:R-:W-:Y:S02]  /*15b0*/  ISETP.GE.AND P6, PT, R116, R179, PT ;  /* 0x000000b37400720c */ /* 0x000fe40003fc6270 */
[----:B------:R-:W-:Y:S02]  /*15c0*/  LOP3.LUT R175, R137, 0x51, RZ, 0xfc, !PT ;  /* 0x0000005189af7812 */ /* 0x000fe400078efcff */
[----:B------:R-:W-:Y:S01]  /*15d0*/  FMNMX R52, R161, R52, !PT ;  /* 0x00000034a1347209 */ /* 0x000fe20007800000 */
[----:B------:R-:W-:Y:S01]  /*15e0*/  FMUL R69, R69, c[0x0][0x188] ;  /* 0x0000620045457a20 */ /* 0x000fe20000400000 */
[----:B------:R-:W-:Y:S01]  /*15f0*/  FSEL R153, R72, -INF , P5 ;  /* 0xff80000048997808 */ /* 0x000fe20002800000 */
[----:B------:R-:W-:Y:S01]  /*1600*/  FMUL R57, R81, c[0x0][0x188] ;  /* 0x0000620051397a20 */ /* 0x000fe20000400000 */
[----:B------:R-:W-:-:S02]  /*1610*/  ISETP.GE.AND P5, PT, R116, R181, PT ;  /* 0x000000b57400720c */ /* 0x000fc40003fa6270 */
[----:B------:R-:W-:Y:S02]  /*1620*/  FSEL R17, R17, -INF , P6 ;  /* 0xff80000011117808 */ /* 0x000fe40003000000 */
[----:B------:R-:W-:Y:S02]  /*1630*/  ISETP.GE.AND P6, PT, R116, R175, PT ;  /* 0x000000af7400720c */ /* 0x000fe40003fc6270 */
[----:B------:R-:W-:Y:S02]  /*1640*/  FMNMX R52, R155, R52, !PT ;  /* 0x000000349b347209 */ /* 0x000fe40007800000 */
[----:B------:R-:W-:Y:S02]  /*1650*/  LOP3.LUT R171, R137, 0x49, RZ, 0xfc, !PT ;  /* 0x0000004989ab7812 */ /* 0x000fe400078efcff */
[----:B------:R-:W-:Y:S01]  /*1660*/  FSEL R147, R69, -INF , P5 ;  /* 0xff80000045937808 */ /* 0x000fe20002800000 */
[----:B------:R-:W-:Y:S01]  /*1670*/  FMUL R69, R77, c[0x0][0x188] ;  /* 0x000062004d457a20 */ /* 0x000fe20000400000 */
[----:B------:R-:W-:-:S02]  /*1680*/  FSEL R57, R57, -INF , P6 ;  /* 0xff80000039397808 */ /* 0x000fc40003000000 */
[----:B------:R-:W-:Y:S02]  /*1690*/  FMNMX R52, R143, R52, !PT ;  /* 0x000000348f347209 */ /* 0x000fe40007800000 */
[----:B------:R-:W-:Y:S02]  /*16a0*/  ISETP.GE.AND P6, PT, R116, R171, PT ;  /* 0x000000ab7400720c */ /* 0x000fe40003fc6270 */
[----:B------:R-:W-:Y:S01]  /*16b0*/  LOP3.LUT R185, R137, 0x48, RZ, 0xfc, !PT ;  /* 0x0000004889b97812 */ /* 0x000fe200078efcff */
[----:B------:R-:W-:Y:S01]  /*16c0*/  FMUL R76, R76, c[0x0][0x188] ;  /* 0x000062004c4c7a20 */ /* 0x000fe20000400000 */
[----:B------:R-:W-:Y:S02]  /*16d0*/  FMNMX R52, R151, R52, !PT ;  /* 0x0000003497347209 */ /* 0x000fe40007800000 */
[----:B------:R-:W-:Y:S02]  /*16e0*/  FSEL R69, R69, -INF , P6 ;  /* 0xff80000045457808 */ /* 0x000fe40003000000 */
[----:B------:R-:W-:-:S02]  /*16f0*/  ISETP.GE.AND P6, PT, R116, R185, PT ;  /* 0x000000b97400720c */ /* 0x000fc40003fc6270 */
[----:B------:R-:W-:Y:S02]  /*1700*/  LOP3.LUT R189, R137, 0x41, RZ, 0xfc, !PT ;  /* 0x0000004189bd7812 */ /* 0x000fe400078efcff */
[----:B------:R-:W-:Y:S01]  /*1710*/  FMNMX R52, R153, R52, !PT ;  /* 0x0000003499347209 */ /* 0x000fe20007800000 */
[----:B------:R-:W-:Y:S01]  /*1720*/  FMUL R13, R13, c[0x0][0x188] ;  /* 0x000062000d0d7a20 */ /* 0x000fe20000400000 */
[----:B------:R-:W-:Y:S02]  /*1730*/  FSEL R165, R76, -INF , P6 ;  /* 0xff8000004ca57808 */ /* 0x000fe40003000000 */
[----:B------:R-:W-:Y:S02]  /*1740*/  ISETP.GE.AND P6, PT, R116, R189, PT ;  /* 0x000000bd7400720c */ /* 0x000fe40003fc6270 */
[----:B------:R-:W-:Y:S02]  /*1750*/  LOP3.LUT R183, R137, 0x40, RZ, 0xfc, !PT ;  /* 0x0000004089b77812 */ /* 0x000fe400078efcff */
[----:B------:R-:W-:Y:S01]  /*1760*/  FMNMX R52, R157, R52, !PT ;  /* 0x000000349d347209 */ /* 0x000fe20007800000 */
[----:B------:R-:W-:Y:S01]  /*1770*/  FMUL R12, R12, c[0x0][0x188] ;  /* 0x000062000c0c7a20 */ /* 0x000fe20000400000 */
[----:B------:R-:W-:Y:S01]  /*1780*/  FSEL R167, R13, -INF , P6 ;  /* 0xff8000000da77808 */ /* 0x000fe20003000000 */
[----:B------:R-:W-:Y:S01]  /*1790*/  HMMA.16816.F32.BF16 R96, R84, R104, RZ ;  /* 0x000000685460723c */ /* 0x000fe200000418ff */
[----:B------:R-:W-:-:S02]  /*17a0*/  ISETP.GE.AND P6, PT, R116, R183, PT ;  /* 0x000000b77400720c */ /* 0x000fc40003fc6270 */
[----:B------:R-:W-:Y:S02]  /*17b0*/  FMNMX R52, R65, R52, !PT ;  /* 0x0000003441347209 */ /* 0x000fe40007800000 */
[----:B------:R-:W-:Y:S02]  /*17c0*/  FSEL R169, R12, -INF , P6 ;  /* 0xff8000000ca97808 */ /* 0x000fe40003000000 */
[----:B------:R-:W-:Y:S02]  /*17d0*/  FMNMX R52, R147, R52, !PT ;  /* 0x0000003493347209 */ /* 0x000fe40007800000 */
[----:B------:R-:W-:Y:S02]  /*17e0*/  LOP3.LUT R177, R137, 0x58, RZ, 0xfc, !PT ;  /* 0x0000005889b17812 */ /* 0x000fe400078efcff */
[----:B------:R-:W-:Y:S01]  /*17f0*/  FMNMX R52, R169, R52, !PT ;  /* 0x00000034a9347209 */ /* 0x000fe20007800000 */
[----:B------:R-:W-:Y:S01]  /*1800*/  HMMA.16816.F32.BF16 R104, R84, R106, RZ ;  /* 0x0000006a5468723c */ /* 0x000fe200000418ff */
[----:B------:R-:W-:Y:S01]  /*1810*/  FMUL R53, R92, c[0x0][0x188] ;  /* 0x000062005c357a20 */ /* 0x000fe20000400000 */
[----:B------:R-:W-:-:S02]  /*1820*/  ISETP.GE.AND P5, PT, R116, R177, PT ;  /* 0x000000b17400720c */ /* 0x000fc40003fa6270 */
[----:B------:R-:W-:Y:S02]  /*1830*/  LOP3.LUT R173, R137, 0x50, RZ, 0xfc, !PT ;  /* 0x0000005089ad7812 */ /* 0x000fe400078efcff */
[----:B------:R-:W-:Y:S01]  /*1840*/  FMNMX R52, R167, R52, !PT ;  /* 0x00000034a7347209 */ /* 0x000fe20007800000 */
[----:B------:R-:W-:Y:S01]  /*1850*/  FMUL R61, R80, c[0x0][0x188] ;  /* 0x00006200503d7a20 */ /* 0x000fe20000400000 */
[----:B------:R-:W-:Y:S02]  /*1860*/  FSEL R53, R53, -INF , P5 ;  /* 0xff80000035357808 */ /* 0x000fe40002800000 */
[----:B------:R-:W-:Y:S02]  /*1870*/  ISETP.GE.AND P5, PT, R116, R173, PT ;  /* 0x000000ad7400720c */ /* 0x000fe40003fa6270 */
[----:B------:R-:W-:Y:S02]  /*1880*/  FMNMX R52, R165, R52, !PT ;  /* 0x00000034a5347209 */ /* 0x000fe40007800000 */
[----:B------:R-:W-:-:S02]  /*1890*/  LOP3.LUT R60, R136, 0xffff, RZ, 0xc0, !PT ;  /* 0x0000ffff883c7812 */ /* 0x000fc400078ec0ff */
[----:B------:R-:W-:Y:S02]  /*18a0*/  FSEL R61, R61, -INF , P5 ;  /* 0xff8000003d3d7808 */ /* 0x000fe40002800000 */
[----:B------:R-:W-:Y:S02]  /*18b0*/  FMNMX R52, R69, R52, !PT ;  /* 0x0000003445347209 */ /* 0x000fe40007800000 */
[--C-:B------:R-:W-:Y:S01]  /*18c0*/  SHF.R.U32.HI R13, RZ, 0xf, R60.reuse ;  /* 0x0000000fff0d7819 */ /* 0x100fe2000001163c */
[----:B------:R-:W-:Y:S01]  /*18d0*/  FMUL R96, R96, c[0x0][0x188] ;  /* 0x0000620060607a20 */ /* 0x000fe20000400000 */
[----:B------:R-:W-:Y:S02]  /*18e0*/  FMNMX R52, R61, R52, !PT ;  /* 0x000000343d347209 */ /* 0x000fe40007800000 */
[----:B------:R-:W-:Y:S02]  /*18f0*/  LOP3.LUT P6, RZ, R13, 0x1, RZ, 0xc0, !PT ;  /* 0x000000010dff7812 */ /* 0x000fe400078cc0ff */
[----:B------:R-:W-:Y:S01]  /*1900*/  SHF.R.U32.HI R12, RZ, 0xe, R60 ;  /* 0x0000000eff0c7819 */ /* 0x000fe2000001163c */
[----:B------:R-:W-:Y:S01]  /*1910*/  FMUL R73, R97, c[0x0][0x188] ;  /* 0x0000620061497a20 */ /* 0x000fe20000400000 */
[----:B------:R-:W-:-:S02]  /*1920*/  ISETP.GE.AND P4, PT, R124, R137, PT ;  /* 0x000000897c00720c */ /* 0x000fc40003f86270 */
[----:B------:R-:W-:Y:S02]  /*1930*/  ISETP.GT.AND P5, PT, R124, R137, PT ;  /* 0x000000897c00720c */ /* 0x000fe40003fa4270 */
[----:B------:R-:W-:Y:S01]  /*1940*/  FMNMX R52, R57, R52, !PT ;  /* 0x0000003439347209 */ /* 0x000fe20007800000 */
[----:B------:R-:W-:Y:S01]  /*1950*/  HMMA.16816.F32.BF16 R84, R84, R90, RZ ;  /* 0x0000005a5454723c */ /* 0x000fe200000418ff */
[----:B------:R-:W-:Y:S02]  /*1960*/  FSEL R137, R96, -INF , !P6 ;  /* 0xff80000060897808 */ /* 0x000fe40007000000 */
[----:B------:R-:W-:Y:S02]  /*1970*/  LOP3.LUT P6, RZ, R12, 0x1, RZ, 0xc0, !PT ;  /* 0x000000010cff7812 */ /* 0x000fe400078cc0ff */
[----:B------:R-:W-:Y:S02]  /*1980*/  SHF.R.U32.HI R12, RZ, 0xb, R60 ;  /* 0x0000000bff0c7819 */ /* 0x000fe4000001163c */
[----:B------:R-:W-:Y:S01]  /*1990*/  FMNMX R52, R53, R52, !PT ;  /* 0x0000003435347209 */ /* 0x000fe20007800000 */
[----:B------:R-:W-:Y:S01]  /*19a0*/  FMUL R89, R104, c[0x0][0x188] ;  /* 0x0000620068597a20 */ /* 0x000fe20000400000 */
[----:B------:R-:W-:-:S02]  /*19b0*/  FSEL R73, R73, -INF , !P6 ;  /* 0xff80000049497808 */ /* 0x000fc40007000000 */
[----:B------:R-:W-:Y:S02]  /*19c0*/  LOP3.LUT P6, RZ, R12, 0x1, RZ, 0xc0, !PT ;  /* 0x000000010cff7812 */ /* 0x000fe400078cc0ff */
[----:B------:R-:W-:Y:S02]  /*19d0*/  SHF.R.U32.HI R12, RZ, 0xa, R60 ;  /* 0x0000000aff0c7819 */ /* 0x000fe4000001163c */
[----:B------:R-:W-:Y:S01]  /*19e0*/  FMNMX R52, R17, R52, !PT ;  /* 0x0000003411347209 */ /* 0x000fe20007800000 */
[----:B------:R-:W-:Y:S01]  /*19f0*/  FMUL R91, R105, c[0x0][0x188] ;  /* 0x00006200695b7a20 */ /* 0x000fe20000400000 */
[----:B------:R-:W-:Y:S02]  /*1a00*/  FSEL R89, R89, -INF , !P6 ;  /* 0xff80000059597808 */ /* 0x000fe40007000000 */
[----:B------:R-:W-:Y:S02]  /*1a10*/  LOP3.LUT P6, RZ, R12, 0x1, RZ, 0xc0, !PT ;  /* 0x000000010cff7812 */ /* 0x000fe400078cc0ff */
[----:B------:R-:W-:-:S02]  /*1a20*/  FMNMX R52, R137, R52, !PT ;  /* 0x0000003489347209 */ /* 0x000fc40007800000 */
[--C-:B------:R-:W-:Y:S01]  /*1a30*/  SHF.R.U32.HI R12, RZ, 0x7, R60.reuse ;  /* 0x00000007ff0c7819 */ /* 0x100fe2000001163c */
[----:B------:R-:W-:Y:S01]  /*1a40*/  FMUL R93, R100, c[0x0][0x188] ;  /* 0x00006200645d7a20 */ /* 0x000fe20000400000 */
[----:B------:R-:W-:Y:S02]  /*1a50*/  FSEL R91, R91, -INF , !P6 ;  /* 0xff8000005b5b7808 */ /* 0x000fe40007000000 */
[----:B------:R-:W-:Y:S02]  /*1a60*/  FMNMX R52, R73, R52, !PT ;  /* 0x0000003449347209 */ /* 0x000fe40007800000 */
[----:B------:R-:W-:Y:S02]  /*1a70*/  LOP3.LUT P6, RZ, R12, 0x1, RZ, 0xc0, !PT ;  /* 0x000000010cff7812 */ /* 0x000fe400078cc0ff */
[----:B------:R-:W-:Y:S01]  /*1a80*/  SHF.R.U32.HI R12, RZ, 0x6, R60 ;  /* 0x00000006ff0c7819 */ /* 0x000fe2000001163c */
[----:B------:R-:W-:Y:S01]  /*1a90*/  FMUL R77, R101, c[0x0][0x188] ;  /* 0x00006200654d7a20 */ /* 0x000fe20000400000 */
[----:B------:R-:W-:-:S02]  /*1aa0*/  FMNMX R52, R89, R52, !PT ;  /* 0x0000003459347209 */ /* 0x000fc40007800000 */
[----:B------:R-:W-:Y:S02]  /*1ab0*/  FSEL R93, R93, -INF , !P6 ;  /* 0xff8000005d5d7808 */ /* 0x000fe40007000000 */
[----:B------:R-:W-:Y:S02]  /*1ac0*/  LOP3.LUT P6, RZ, R12, 0x1, RZ, 0xc0, !PT ;  /* 0x000000010cff7812 */ /* 0x000fe400078cc0ff */
[----:B------:R-:W-:Y:S02]  /*1ad0*/  SHF.R.U32.HI R12, RZ, 0x3, R60 ;  /* 0x00000003ff0c7819 */ /* 0x000fe4000001163c */
[----:B------:R-:W-:Y:S01]  /*1ae0*/  FMNMX R52, R91, R52, !PT ;  /* 0x000000345b347209 */ /* 0x000fe20007800000 */
[----:B------:R-:W-:Y:S01]  /*1af0*/  FMUL R81, R84, c[0x0][0x188] ;  /* 0x0000620054517a20 */ /* 0x000fe20000400000 */
[----:B------:R-:W-:Y:S02]  /*1b00*/  FSEL R77, R77, -INF , !P6 ;  /* 0xff8000004d4d7808 */ /* 0x000fe40007000000 */
[----:B------:R-:W-:-:S02]  /*1b10*/  LOP3.LUT P6, RZ, R12, 0x1, RZ, 0xc0, !PT ;  /* 0x000000010cff7812 */ /* 0x000fc400078cc0ff */
[----:B------:R-:W-:Y:S02]  /*1b20*/  SHF.R.U32.HI R12, RZ, 0x2, R60 ;  /* 0x00000002ff0c7819 */ /* 0x000fe4000001163c */
[----:B------:R-:W-:Y:S01]  /*1b30*/  FMNMX R52, R93, R52, !PT ;  /* 0x000000345d347209 */ /* 0x000fe20007800000 */
[----:B------:R-:W-:Y:S01]  /*1b40*/  FMUL R13, R85, c[0x0][0x188] ;  /* 0x00006200550d7a20 */ /* 0x000fe20000400000 */
[----:B------:R-:W-:Y:S02]  /*1b50*/  FSEL R81, R81, -INF , !P6 ;  /* 0xff80000051517808 */ /* 0x000fe40007000000 */
[----:B------:R-:W-:Y:S02]  /*1b60*/  LOP3.LUT P6, RZ, R12, 0x1, RZ, 0xc0, !PT ;  /* 0x000000010cff7812 */ /* 0x000fe400078cc0ff */
[----:B------:R-:W-:Y:S02]  /*1b70*/  FMNMX R52, R77, R52, !PT ;  /* 0x000000344d347209 */ /* 0x000fe40007800000 */
[----:B------:R-:W-:-:S02]  /*1b80*/  FSEL R13, R13, -INF , !P6 ;  /* 0xff8000000d0d7808 */ /* 0x000fc40007000000 */
[----:B------:R-:W-:Y:S01]  /*1b90*/  FMNMX R52, R81, R52, !PT ;  /* 0x0000003451347209 */ /* 0x000fe20007800000 */
[----:B------:R-:W-:-:S03]  /*1ba0*/  FMUL R12, R18, c[0x0][0x188] ;  /* 0x00006200120c7a20 */ /* 0x000fc60000400000 */
[----:B------:R-:W-:Y:S01]  /*1bb0*/  FMNMX R64, R13, R52, !PT ;  /* 0x000000340d407209 */ /* 0x000fe20007800000 */
[----:B------:R-:W-:-:S04]  /*1bc0*/  FMUL R18, R19, c[0x0][0x188] ;  /* 0x0000620013127a20 */ /* 0x000fc80000400000 */
[----:B------:R-:W0:Y:S01]  /*1bd0*/  SHFL.BFLY PT, R19, R64, 0x2, 0x1f ;  /* 0x0c401f0040137f89 */ /* 0x000e2200000e0000 */
[----:B------:R-:W-:Y:S01]  /*1be0*/  FMUL R56, R58, c[0x0][0x188] ;  /* 0x000062003a387a20 */ /* 0x000fe20000400000 */
[----:B------:R-:W-:Y:S01]  /*1bf0*/  ISETP.GE.AND P6, PT, R124, R199, PT ;  /* 0x000000c77c00720c */ /* 0x000fe20003fc6270 */
[----:B------:R-:W-:Y:S01]  /*1c00*/  FMUL R58, R59, c[0x0][0x188] ;  /* 0x000062003b3a7a20 */ /* 0x000fe20000400000 */
[----:B------:R-:W-:Y:S01]  /*1c10*/  FSEL R12, R12, -INF , P4 ;  /* 0xff8000000c0c7808 */ /* 0x000fe20002000000 */
[----:B------:R-:W-:Y:S01]  /*1c20*/  FMUL R52, R54, c[0x0][0x188] ;  /* 0x0000620036347a20 */ /* 0x000fe20000400000 */
[----:B------:R-:W-:Y:S01]  /*1c30*/  ISETP.GE.AND P4, PT, R124, R201, PT ;  /* 0x000000c97c00720c */ /* 0x000fe20003f86270 */
[----:B------:R-:W-:Y:S02]  /*1c40*/  FMUL R54, R55, c[0x0][0x188] ;  /* 0x0000620037367a20 */ /* 0x000fe40000400000 */
[----:B------:R-:W-:Y:S01]  /*1c50*/  FMUL R62, R62, c[0x0][0x188] ;  /* 0x000062003e3e7a20 */ /* 0x000fe20000400000 */
[----:B------:R-:W-:Y:S01]  /*1c60*/  FSEL R58, R58, -INF , P6 ;  /* 0xff8000003a3a7808 */ /* 0x000fe20003000000 */
[----:B------:R-:W-:Y:S01]  /*1c70*/  IMAD.WIDE R84, R111, 0x2, R2 ;  /* 0x000000026f547825 */ /* 0x000fe200078e0202 */
[----:B------:R-:W-:-:S02]  /*1c80*/  FSEL R56, R56, -INF , P3 ;  /* 0xff80000038387808 */ /* 0x000fc40001800000 */
[----:B------:R-:W-:Y:S01]  /*1c90*/  ISETP.GE.AND P6, PT, R124, R191, PT ;  /* 0x000000bf7c00720c */ /* 0x000fe20003fc6270 */
[C---:B------:R-:W-:Y:S01]  /*1ca0*/  IMAD.WIDE R104, R111.reuse, 0x2, R42 ;  /* 0x000000026f687825 */ /* 0x040fe200078e022a */
[----:B------:R-:W-:Y:S02]  /*1cb0*/  FSEL R54, R54, -INF , P1 ;  /* 0xff80000036367808 */ /* 0x000fe40000800000 */
[----:B------:R-:W-:Y:S01]  /*1cc0*/  ISETP.GE.AND P3, PT, R124, R193, PT ;  /* 0x000000c17c00720c */ /* 0x000fe20003f66270 */
[C---:B------:R-:W-:Y:S01]  /*1cd0*/  IMAD.WIDE R96, R111.reuse, 0x2, R36 ;  /* 0x000000026f607825 */ /* 0x040fe200078e0224 */
[----:B------:R-:W-:Y:S01]  /*1ce0*/  FSEL R62, R62, -INF , P4 ;  /* 0xff8000003e3e7808 */ /* 0x000fe20002000000 */
[----:B------:R1:W2:Y:S01]  /*1cf0*/  LDG.E.U16 R59, [R104.64] ;  /* 0x00000006683b7981 */ /* 0x0002a2000c1e1500 */
[C---:B------:R-:W-:Y:S01]  /*1d00*/  ISETP.GE.AND P1, PT, R124.reuse, R195, PT ;  /* 0x000000c37c00720c */ /* 0x040fe20003f26270 */
[C---:B------:R-:W-:Y:S01]  /*1d10*/  IMAD.WIDE R190, R111.reuse, 0x2, R44 ;  /* 0x000000026fbe7825 */ /* 0x040fe200078e022c */
[----:B------:R-:W-:Y:S01]  /*1d20*/  ISETP.GE.AND P4, PT, R124, R187, PT ;  /* 0x000000bb7c00720c */ /* 0x000fe20003f86270 */
[----:B------:R3:W4:Y:S02]  /*1d30*/  LDG.E.U16 R80, [R96.64] ;  /* 0x0000000660507981 */ /* 0x000724000c1e1500 */
[C---:B------:R-:W-:Y:S01]  /*1d40*/  IMAD.WIDE R100, R111.reuse, 0x2, R38 ;  /* 0x000000026f647825 */ /* 0x040fe200078e0226 */
[----:B0-----:R-:W-:Y:S01]  /*1d50*/  FMNMX R64, R64, R19, !PT ;  /* 0x0000001340407209 */ /* 0x001fe20007800000 */
[----:B------:R-:W5:Y:S02]  /*1d60*/  LDG.E.U16 R90, [R190.64] ;  /* 0x00000006be5a7981 */ /* 0x000f64000c1e1500 */
[----:B------:R-:W-:-:S02]  /*1d70*/  IMAD.WIDE R192, R111, 0x2, R46 ;  /* 0x000000026fc07825 */ /* 0x000fc400078e022e */
[----:B------:R0:W4:Y:S02]  /*1d80*/  LDG.E.U16 R19, [R84.64] ;  /* 0x0000000654137981 */ /* 0x000124000c1e1500 */
[C---:B------:R-:W-:Y:S02]  /*1d90*/  IMAD.WIDE R186, R111.reuse, 0x2, R40 ;  /* 0x000000026fba7825 */ /* 0x040fe400078e0228 */
[----:B------:R1:W5:Y:S02]  /*1da0*/  LDG.E.U16 R55, [R100.64] ;  /* 0x0000000664377981 */ /* 0x000364000c1e1500 */
[----:B------:R-:W-:Y:S02]  /*1db0*/  IMAD.WIDE R194, R111, 0x2, R48 ;  /* 0x000000026fc27825 */ /* 0x000fe400078e0230 */
[----:B------:R-:W5:Y:S04]  /*1dc0*/  LDG.E.U16 R92, [R186.64] ;  /* 0x00000006ba5c7981 */ /* 0x000f68000c1e1500 */
[----:B0-----:R-:W5:Y:S04]  /*1dd0*/  LDG.E.U16 R85, [R192.64] ;  /* 0x00000006c0557981 */ /* 0x001f68000c1e1500 */
[----:B---3--:R-:W3:Y:S01]  /*1de0*/  LDG.E.U16 R96, [R194.64] ;  /* 0x00000006c2607981 */ /* 0x008ee2000c1e1500 */
[----:B------:R-:W-:Y:S01]  /*1df0*/  FSEL R18, R18, -INF , P5 ;  /* 0xff80000012127808 */ /* 0x000fe20002800000 */
[----:B------:R-:W-:Y:S01]  /*1e00*/  FMUL R63, R63, c[0x0][0x188] ;  /* 0x000062003f3f7a20 */ /* 0x000fe20000400000 */
[----:B------:R-:W-:Y:S01]  /*1e10*/  ISETP.GE.AND P5, PT, R124, R203, PT ;  /* 0x000000cb7c00720c */ /* 0x000fe20003fa6270 */
[----:B------:R-:W-:Y:S01]  /*1e20*/  FMUL R67, R67, c[0x0][0x188] ;  /* 0x0000620043437a20 */ /* 0x000fe20000400000 */
[----:B------:R-:W-:Y:S01]  /*1e30*/  FSEL R52, R52, -INF , P2 ;  /* 0xff80000034347808 */ /* 0x000fe20001000000 */
[----:B------:R-:W-:Y:S01]  /*1e40*/  FMUL R66, R66, c[0x0][0x188] ;  /* 0x0000620042427a20 */ /* 0x000fe20000400000 */
[----:B-1----:R-:W-:Y:S01]  /*1e50*/  FSEL R104, R63, -INF , P5 ;  /* 0xff8000003f687808 */ /* 0x002fe20002800000 */
[----:B------:R-:W-:Y:S01]  /*1e60*/  FMUL R74, R74, c[0x0][0x188] ;  /* 0x000062004a4a7a20 */ /* 0x000fe20000400000 */
[----:B------:R-:W-:Y:S01]  /*1e70*/  FMNMX R63, R12, R18, !PT ;  /* 0x000000120c3f7209 */ /* 0x000fe20007800000 */
[----:B------:R-:W-:Y:S01]  /*1e80*/  FMUL R75, R75, c[0x0][0x188] ;  /* 0x000062004b4b7a20 */ /* 0x000fe20000400000 */
[----:B------:R-:W-:Y:S01]  /*1e90*/  FSEL R148, R67, -INF , P3 ;  /* 0xff80000043947808 */ /* 0x000fe20001800000 */
[----:B------:R-:W-:Y:S01]  /*1ea0*/  FMUL R70, R70, c[0x0][0x188] ;  /* 0x0000620046467a20 */ /* 0x000fe20000400000 */
[----:B------:R-:W-:Y:S01]  /*1eb0*/  FMNMX R67, R16, R63, !PT ;  /* 0x0000003f10437209 */ /* 0x000fe20007800000 */
[----:B------:R-:W-:Y:S01]  /*1ec0*/  FMUL R76, R94, c[0x0][0x188] ;  /* 0x000062005e4c7a20 */ /* 0x000fe20000400000 */
[----:B------:R-:W-:Y:S02]  /*1ed0*/  BAR.SYNC.DEFER_BLOCKING 0x0 ;  /* 0x0000000000007b1d */ /* 0x000fe40000010000 */
[----:B------:R-:W-:-:S04]  /*1ee0*/  FMNMX R67, R130, R67, !PT ;  /* 0x0000004382437209 */ /* 0x000fc80007800000 */
[----:B------:R-:W-:-:S04]  /*1ef0*/  FMNMX R67, R52, R67, !PT ;  /* 0x0000004334437209 */ /* 0x000fc80007800000 */
[----:B------:R-:W-:-:S04]  /*1f00*/  FMNMX R67, R54, R67, !PT ;  /* 0x0000004336437209 */ /* 0x000fc80007800000 */
[----:B------:R-:W-:-:S04]  /*1f10*/  FMNMX R67, R56, R67, !PT ;  /* 0x0000004338437209 */ /* 0x000fc80007800000 */
[----:B------:R-:W-:Y:S02]  /*1f20*/  FMNMX R67, R58, R67, !PT ;  /* 0x000000433a437209 */ /* 0x000fe40007800000 */
[----:B------:R-:W-:Y:S02]  /*1f30*/  ISETP.GE.AND P2, PT, R124, R197, PT ;  /* 0x000000c57c00720c */ /* 0x000fe40003f46270 */
[----:B------:R-:W-:Y:S02]  /*1f40*/  FMNMX R67, R62, R67, !PT ;  /* 0x000000433e437209 */ /* 0x000fe40007800000 */
[----:B------:R-:W-:Y:S02]  /*1f50*/  FSEL R134, R66, -INF , P2 ;  /* 0xff80000042867808 */ /* 0x000fe40001000000 */
[----:B------:R-:W-:-:S04]  /*1f60*/  FMNMX R67, R104, R67, !PT ;  /* 0x0000004368437209 */ /* 0x000fc80007800000 */
[----:B------:R-:W-:Y:S02]  /*1f70*/  FMNMX R67, R134, R67, !PT ;  /* 0x0000004386437209 */ /* 0x000fe40007800000 */
[----:B------:R-:W-:Y:S02]  /*1f80*/  FSEL R144, R74, -INF , P6 ;  /* 0xff8000004a907808 */ /* 0x000fe40003000000 */
[----:B------:R-:W-:Y:S02]  /*1f90*/  FMNMX R67, R148, R67, !PT ;  /* 0x0000004394437209 */ /* 0x000fe40007800000 */
[----:B------:R-:W-:Y:S02]  /*1fa0*/  FSEL R140, R75, -INF , P4 ;  /* 0xff8000004b8c7808 */ /* 0x000fe40002000000 */
[----:B------:R-:W-:Y:S01]  /*1fb0*/  FMNMX R67, R144, R67, !PT ;  /* 0x0000004390437209 */ /* 0x000fe20007800000 */
[----:B------:R-:W-:Y:S01]  /*1fc0*/  FMUL R71, R71, c[0x0][0x188] ;  /* 0x0000620047477a20 */ /* 0x000fe20000400000 */
[----:B------:R-:W-:-:S02]  /*1fd0*/  FSEL R100, R70, -INF , P1 ;  /* 0xff80000046647808 */ /* 0x000fc40000800000 */
[C---:B------:R-:W-:Y:S02]  /*1fe0*/  ISETP.GE.AND P1, PT, R124.reuse, R177, PT ;  /* 0x000000b17c00720c */ /* 0x040fe40003f26270 */
[----:B------:R-:W-:Y:S02]  /*1ff0*/  ISETP.GE.AND P5, PT, R124, R181, PT ;  /* 0x000000b57c00720c */ /* 0x000fe40003fa6270 */
[----:B------:R-:W-:Y:S01]  /*2000*/  FMNMX R67, R140, R67, !PT ;  /* 0x000000438c437209 */ /* 0x000fe20007800000 */
[----:B------:R-:W-:Y:S01]  /*2010*/  FMUL R74, R95, c[0x0][0x188] ;  /* 0x000062005f4a7a20 */ /* 0x000fe20000400000 */
[----:B------:R-:W-:Y:S01]  /*2020*/  ISETP.GE.AND P2, PT, R124, R179, PT ;  /* 0x000000b37c00720c */ /* 0x000fe20003f46270 */
[----:B------:R-:W-:Y:S01]  /*2030*/  FMUL R14, R14, c[0x0][0x188] ;  /* 0x000062000e0e7a20 */ /* 0x000fe20000400000 */
[----:B------:R-:W-:Y:S02]  /*2040*/  FSEL R76, R76, -INF , P1 ;  /* 0xff8000004c4c7808 */ /* 0x000fe40000800000 */
[----:B------:R-:W-:-:S02]  /*2050*/  FSEL R150, R71, -INF , P5 ;  /* 0xff80000047967808 */ /* 0x000fc40002800000 */
[----:B------:R-:W-:Y:S02]  /*2060*/  ISETP.GE.AND P1, PT, R124, R183, PT ;  /* 0x000000b77c00720c */ /* 0x000fe40003f26270 */
[----:B------:R-:W-:Y:S01]  /*2070*/  FMNMX R67, R100, R67, !PT ;  /* 0x0000004364437209 */ /* 0x000fe20007800000 */
[----:B------:R-:W-:Y:S01]  /*2080*/  FMUL R15, R15, c[0x0][0x188] ;  /* 0x000062000f0f7a20 */ /* 0x000fe20000400000 */
[----:B------:R-:W-:Y:S02]  /*2090*/  FSEL R74, R74, -INF , P2 ;  /* 0xff8000004a4a7808 */ /* 0x000fe40001000000 */
[----:B------:R-:W-:Y:S02]  /*20a0*/  ISETP.GE.AND P2, PT, R124, R189, PT ;  /* 0x000000bd7c00720c */ /* 0x000fe40003f46270 */
[----:B------:R-:W-:Y:S02]  /*20b0*/  FSEL R172, R14, -INF , P1 ;  /* 0xff8000000eac7808 */ /* 0x000fe40000800000 */
[----:B------:R-:W-:Y:S01]  /*20c0*/  FMNMX R67, R150, R67, !PT ;  /* 0x0000004396437209 */ /* 0x000fe20007800000 */
[----:B------:R-:W-:Y:S01]  /*20d0*/  FMUL R78, R78, c[0x0][0x188] ;  /* 0x000062004e4e7a20 */ /* 0x000fe20000400000 */
[----:B------:R-:W-:-:S02]  /*20e0*/  ISETP.GE.AND P5, PT, R124, R185, PT ;  /* 0x000000b97c00720c */ /* 0x000fc40003fa6270 */
[----:B------:R-:W-:Y:S02]  /*20f0*/  FSEL R174, R15, -INF , P2 ;  /* 0xff8000000fae7808 */ /* 0x000fe40001000000 */
[----:B------:R-:W-:Y:S01]  /*2100*/  FMNMX R67, R172, R67, !PT ;  /* 0x00000043ac437209 */ /* 0x000fe20007800000 */
[----:B------:R-:W-:Y:S01]  /*2110*/  FMUL R142, R79, c[0x0][0x188] ;  /* 0x000062004f8e7a20 */ /* 0x000fe20000400000 */
        /* <DEDUP_REMOVED lines=10> */
[----:B------:R-:W-:Y:S02]  /*21c0*/  FMNMX R67, R142, R67, !PT ;  /* 0x000000438e437209 */ /* 0x000fe40007800000 */
[----:B------:R-:W-:-:S02]  /*21d0*/  FSEL R84, R83, -INF , P3 ;  /* 0xff80000053547808 */ /* 0x000fc40001800000 */
[----:B------:R-:W-:Y:S02]  /*21e0*/  FMNMX R67, R82, R67, !PT ;  /* 0x0000004352437209 */ /* 0x000fe40007800000 */
[--C-:B------:R-:W-:Y:S02]  /*21f0*/  SHF.R.U32.HI R66, RZ, 0xd, R60.reuse ;  /* 0x0000000dff427819 */ /* 0x100fe4000001163c */
[----:B------:R-:W-:Y:S02]  /*2200*/  FMNMX R67, R84, R67, !PT ;  /* 0x0000004354437209 */ /* 0x000fe40007800000 */
[----:B------:R-:W-:Y:S01]  /*2210*/  LOP3.LUT P3, RZ, R66, 0x1, RZ, 0xc0, !PT ;  /* 0x0000000142ff7812 */ /* 0x000fe2000786c0ff */
[----:B------:R-:W-:Y:S01]  /*2220*/  FMUL R98, R98, c[0x0][0x188] ;  /* 0x0000620062627a20 */ /* 0x000fe20000400000 */
[----:B------:R-:W-:Y:S02]  /*2230*/  SHF.R.U32.HI R66, RZ, 0xc, R60 ;  /* 0x0000000cff427819 */ /* 0x000fe4000001163c */
[----:B------:R-:W-:Y:S01]  /*2240*/  FMNMX R67, R76, R67, !PT ;  /* 0x000000434c437209 */ /* 0x000fe20007800000 */
[----:B------:R-:W-:Y:S01]  /*2250*/  FMUL R156, R99, c[0x0][0x188] ;  /* 0x00006200639c7a20 */ /* 0x000fe20000400000 */
[----:B------:R-:W-:-:S02]  /*2260*/  LOP3.LUT P6, RZ, R66, 0x1, RZ, 0xc0, !PT ;  /* 0x0000000142ff7812 */ /* 0x000fc400078cc0ff */
[--C-:B------:R-:W-:Y:S02]  /*2270*/  SHF.R.U32.HI R66, RZ, 0x9, R60.reuse ;  /* 0x00000009ff427819 */ /* 0x100fe4000001163c */
[----:B------:R-:W-:Y:S02]  /*2280*/  FSEL R154, R98, -INF , !P3 ;  /* 0xff800000629a7808 */ /* 0x000fe40005800000 */
[----:B------:R-:W-:Y:S02]  /*2290*/  FMNMX R67, R74, R67, !PT ;  /* 0x000000434a437209 */ /* 0x000fe40007800000 */
[--C-:B------:R-:W-:Y:S01]  /*22a0*/  SHF.R.U32.HI R14, RZ, 0x5, R60.reuse ;  /* 0x00000005ff0e7819 */ /* 0x100fe2000001163c */
[----:B------:R-:W-:Y:S01]  /*22b0*/  FMUL R106, R106, c[0x0][0x188] ;  /* 0x000062006a6a7a20 */ /* 0x000fe20000400000 */
[----:B------:R-:W-:Y:S02]  /*22c0*/  LOP3.LUT P4, RZ, R66, 0x1, RZ, 0xc0, !PT ;  /* 0x0000000142ff7812 */ /* 0x000fe4000788c0ff */
[----:B------:R-:W-:-:S02]  /*22d0*/  SHF.R.U32.HI R66, RZ, 0x8, R60 ;  /* 0x00000008ff427819 */ /* 0x000fc4000001163c */
[----:B------:R-:W-:Y:S02]  /*22e0*/  FSEL R156, R156, -INF , !P6 ;  /* 0xff8000009c9c7808 */ /* 0x000fe40007000000 */
[----:B------:R-:W-:Y:S02]  /*22f0*/  FMNMX R67, R154, R67, !PT ;  /* 0x000000439a437209 */ /* 0x000fe40007800000 */
[----:B------:R-:W-:Y:S01]  /*2300*/  LOP3.LUT P2, RZ, R14, 0x1, RZ, 0xc0, !PT ;  /* 0x000000010eff7812 */ /* 0x000fe2000784c0ff */
[----:B------:R-:W-:Y:S01]  /*2310*/  FMUL R107, R107, c[0x0][0x188] ;  /* 0x000062006b6b7a20 */ /* 0x000fe20000400000 */
[----:B------:R-:W-:Y:S02]  /*2320*/  SHF.R.U32.HI R14, RZ, 0x4, R60 ;  /* 0x00000004ff0e7819 */ /* 0x000fe4000001163c */
[----:B------:R-:W-:Y:S02]  /*2330*/  LOP3.LUT P5, RZ, R66, 0x1, RZ, 0xc0, !PT ;  /* 0x0000000142ff7812 */ /* 0x000fe400078ac0ff */
[----:B------:R-:W-:-:S02]  /*2340*/  FSEL R106, R106, -INF , !P4 ;  /* 0xff8000006a6a7808 */ /* 0x000fc40006000000 */
[----:B------:R-:W-:Y:S02]  /*2350*/  FMNMX R67, R156, R67, !PT ;  /* 0x000000439c437209 */ /* 0x000fe40007800000 */
[----:B------:R-:W-:Y:S01]  /*2360*/  LOP3.LUT P1, RZ, R14, 0x1, RZ, 0xc0, !PT ;  /* 0x000000010eff7812 */ /* 0x000fe2000782c0ff */
[----:B------:R-:W-:Y:S01]  /*2370*/  FMUL R14, R102, c[0x0][0x188] ;  /* 0x00006200660e7a20 */ /* 0x000fe20000400000 */
[----:B------:R-:W-:Y:S02]  /*2380*/  FSEL R102, R107, -INF , !P5 ;  /* 0xff8000006b667808 */ /* 0x000fe40006800000 */
[----:B------:R-:W-:Y:S01]  /*2390*/  FMNMX R67, R106, R67, !PT ;  /* 0x000000436a437209 */ /* 0x000fe20007800000 */
[----:B------:R-:W-:Y:S01]  /*23a0*/  FMUL R98, R103, c[0x0][0x188] ;  /* 0x0000620067627a20 */ /* 0x000fe20000400000 */
[----:B------:R-:W-:Y:S01]  /*23b0*/  SHF.R.U32.HI R60, RZ, 0x1, R60 ;  /* 0x00000001ff3c7819 */ /* 0x000fe2000001163c */
[----:B------:R-:W-:Y:S01]  /*23c0*/  FMUL R78, R86, c[0x0][0x188] ;  /* 0x00006200564e7a20 */ /* 0x000fe20000400000 */
[----:B------:R-:W-:-:S02]  /*23d0*/  FSEL R86, R14, -INF , !P2 ;  /* 0xff8000000e567808 */ /* 0x000fc40005000000 */
[----:B------:R-:W-:Y:S02]  /*23e0*/  FMNMX R15, R102, R67, !PT ;  /* 0x00000043660f7209 */ /* 0x000fe40007800000 */
[----:B------:R-:W-:Y:S02]  /*23f0*/  LOP3.LUT P3, RZ, R60, 0x1, RZ, 0xc0, !PT ;  /* 0x000000013cff7812 */ /* 0x000fe4000786c0ff */
[----:B------:R-:W-:Y:S02]  /*2400*/  FSEL R98, R98, -INF , !P1 ;  /* 0xff80000062627808 */ /* 0x000fe40004800000 */
[----:B------:R-:W-:Y:S01]  /*2410*/  FMNMX R15, R86, R15, !PT ;  /* 0x0000000f560f7209 */ /* 0x000fe20007800000 */
[----:B------:R-:W-:Y:S01]  /*2420*/  FMUL R67, R87, c[0x0][0x188] ;  /* 0x0000620057437a20 */ /* 0x000fe20000400000 */
[----:B------:R-:W-:Y:S02]  /*2430*/  FSEL R78, R78, -INF , !P3 ;  /* 0xff8000004e4e7808 */ /* 0x000fe40005800000 */
[----:B------:R-:W-:-:S02]  /*2440*/  FMNMX R15, R98, R15, !PT ;  /* 0x0000000f620f7209 */ /* 0x000fc40007800000 */
[----:B------:R-:W-:Y:S02]  /*2450*/  FSEL R67, R67, -INF , P0 ;  /* 0xff80000043437808 */ /* 0x000fe40000000000 */
[----:B------:R-:W-:-:S04]  /*2460*/  FMNMX R14, R78, R15, !PT ;  /* 0x0000000f4e0e7209 */ /* 0x000fc80007800000 */
[----:B------:R-:W-:-:S05]  /*2470*/  FMNMX R14, R67, R14, !PT ;  /* 0x0000000e430e7209 */ /* 0x000fca0007800000 */
[----:B------:R-:W0:Y:S04]  /*2480*/  SHFL.BFLY PT, R15, R14, 0x2, 0x1f ;  /* 0x0c401f000e0f7f89 */ /* 0x000e2800000e0000 */
[----:B------:R-:W1:Y:S01]  /*2490*/  SHFL.BFLY PT, R197, R64, 0x1, 0x1f ;  /* 0x0c201f0040c57f89 */ /* 0x000e6200000e0000 */
[----:B0-----:R-:W-:-:S05]  /*24a0*/  FMNMX R15, R14, R15, !PT ;  /* 0x0000000f0e0f7209 */ /* 0x001fca0007800000 */
[----:B------:R-:W0:Y:S01]  /*24b0*/  SHFL.BFLY PT, R14, R15, 0x1, 0x1f ;  /* 0x0c201f000f0e7f89 */ /* 0x000e2200000e0000 */
[----:B-1----:R-:W-:-:S04]  /*24c0*/  FMNMX R64, R64, R197, !PT ;  /* 0x000000c540407209 */ /* 0x002fc80007800000 */
[----:B------:R-:W-:-:S05]  /*24d0*/  FMNMX R64, R64, R131, !PT ;  /* 0x0000008340407209 */ /* 0x000fca0007800000 */
[----:B------:R-:W-:-:S04]  /*24e0*/  FADD R73, R73, -R64 ;  /* 0x8000004049497221 */ /* 0x000fc80000000000 */
[----:B------:R-:W-:Y:S02]  /*24f0*/  FMUL R66, R73, 1.4426950216293334961 ;  /* 0x3fb8aa3b49427820 */ /* 0x000fe40000400000 */
[----:B------:R-:W-:Y:S01]  /*2500*/  FADD R69, R69, -R64 ;  /* 0x8000004045457221 */ /* 0x000fe20000000000 */
[----:B0-----:R-:W-:-:S04]  /*2510*/  FMNMX R14, R15, R14, !PT ;  /* 0x0000000e0f0e7209 */ /* 0x001fc80007800000 */
[----:B------:R-:W-:Y:S01]  /*2520*/  FMNMX R73, R14, R129, !PT ;  /* 0x000000810e497209 */ /* 0x000fe20007800000 */
[--C-:B------:R-:W-:Y:S02]  /*2530*/  FADD R13, R13, -R64.reuse ;  /* 0x800000400d0d7221 */ /* 0x100fe40000000000 */
[----:B------:R-:W-:Y:S02]  /*2540*/  FADD R14, -R64, R131 ;  /* 0x00000083400e7221 */ /* 0x000fe40000000100 */
[--C-:B------:R-:W-:Y:S02]  /*2550*/  FADD R12, R12, -R73.reuse ;  /* 0x800000490c0c7221 */ /* 0x100fe40000000000 */
[----:B------:R-:W-:Y:S02]  /*2560*/  FADD R16, R16, -R73 ;  /* 0x8000004910107221 */ /* 0x000fe40000000000 */
[----:B------:R-:W-:Y:S02]  /*2570*/  FMUL R69, R69, 1.4426950216293334961 ;  /* 0x3fb8aa3b45457820 */ /* 0x000fe40000400000 */
[----:B------:R-:W-:-:S02]  /*2580*/  FADD R91, R91, -R64 ;  /* 0x800000405b5b7221 */ /* 0x000fc40000000000 */
[--C-:B------:R-:W-:Y:S01]  /*2590*/  FADD R77, R77, -R64.reuse ;  /* 0x800000404d4d7221 */ /* 0x100fe20000000000 */
[----:B--2---:R0:W-:Y:S04]  /*25a0*/  STS.U16 [R118+0x800], R59 ;  /* 0x0008003b76007388 */ /* 0x0041e80000000400 */
[----:B----4-:R-:W-:Y:S04]  /*25b0*/  STS.U16 [R118], R19 ;  /* 0x0000001376007388 */ /* 0x010fe80000000400 */
[----:B------:R-:W-:Y:S04]  /*25c0*/  STS.U16 [R125+0x200], R80 ;  /* 0x000200507d007388 */ /* 0x000fe80000000400 */
[----:B-----5:R-:W-:Y:S04]  /*25d0*/  STS.U16 [R125+0xa00], R90 ;  /* 0x000a005a7d007388 */ /* 0x020fe80000000400 */
[----:B------:R1:W-:Y:S04]  /*25e0*/  STS.U16 [R126+0x400], R55 ;  /* 0x000400377e007388 */ /* 0x0003e80000000400 */
[----:B------:R-:W-:Y:S04]  /*25f0*/  STS.U16 [R126+0xc00], R85 ;  /* 0x000c00557e007388 */ /* 0x000fe80000000400 */
[----:B------:R-:W-:Y:S04]  /*2600*/  STS.U16 [R127+0x600], R92 ;  /* 0x0006005c7f007388 */ /* 0x000fe80000000400 */
[----:B---3--:R-:W-:Y:S01]  /*2610*/  STS.U16 [R127+0xe00], R96 ;  /* 0x000e00607f007388 */ /* 0x008fe20000000400 */
[----:B------:R-:W-:-:S02]  /*2620*/  FADD R61, R61, -R64 ;  /* 0x800000403d3d7221 */ /* 0x000fc40000000000 */
[----:B------:R-:W-:Y:S02]  /*2630*/  FMUL R13, R13, 1.4426950216293334961 ;  /* 0x3fb8aa3b0d0d7820 */ /* 0x000fe40000400000 */
[----:B------:R-:W-:Y:S02]  /*2640*/  FMUL R14, R14, 1.4426950216293334961 ;  /* 0x3fb8aa3b0e0e7820 */ /* 0x000fe40000400000 */
[----:B------:R-:W-:Y:S02]  /*2650*/  FMUL R12, R12, 1.4426950216293334961 ;  /* 0x3fb8aa3b0c0c7820 */ /* 0x000fe40000400000 */
[----:B------:R-:W-:Y:S01]  /*2660*/  FMUL R16, R16, 1.4426950216293334961 ;  /* 0x3fb8aa3b10107820 */ /* 0x000fe20000400000 */
[----:B------:R2:W-:Y:S01]  /*2670*/  MUFU.EX2 R170, R69 ;  /* 0x0000004500aa7308 */ /* 0x0005e20000000800 */
[----:B------:R-:W-:Y:S02]  /*2680*/  FADD R17, R17, -R64 ;  /* 0x8000004011117221 */ /* 0x000fe40000000000 */
[----:B------:R-:W-:-:S02]  /*2690*/  FADD R18, R18, -R73 ;  /* 0x8000004912127221 */ /* 0x000fc40000000000 */
[----:B------:R-:W-:Y:S02]  /*26a0*/  FMUL R61, R61, 1.4426950216293334961 ;  /* 0x3fb8aa3b3d3d7820 */ /* 0x000fe40000400000 */
[----:B------:R-:W-:Y:S02]  /*26b0*/  FMUL R71, R77, 1.4426950216293334961 ;  /* 0x3fb8aa3b4d477820 */ /* 0x000fe40000400000 */
[----:B--2---:R-:W-:Y:S01]  /*26c0*/  FMUL R69, R91, 1.4426950216293334961 ;  /* 0x3fb8aa3b5b457820 */ /* 0x004fe20000400000 */
[----:B------:R-:W-:Y:S01]  /*26d0*/  MUFU.EX2 R75, R13 ;  /* 0x0000000d004b7308 */ /* 0x000fe20000000800 */
[----:B------:R-:W-:Y:S02]  /*26e0*/  FMUL R17, R17, 1.4426950216293334961 ;  /* 0x3fb8aa3b11117820 */ /* 0x000fe40000400000 */
[----:B------:R-:W-:Y:S02]  /*26f0*/  FADD R81, R81, -R64 ;  /* 0x8000004051517221 */ /* 0x000fe40000000000 */
[----:B------:R-:W-:-:S03]  /*2700*/  FMUL R18, R18, 1.4426950216293334961 ;  /* 0x3fb8aa3b12127820 */ /* 0x000fc60000400000 */
[----:B------:R2:W-:Y:S01]  /*2710*/  MUFU.EX2 R91, R16 ;  /* 0x00000010005b7308 */ /* 0x0005e20000000800 */
[----:B------:R-:W-:Y:S02]  /*2720*/  FADD R88, R88, -R64 ;  /* 0x8000004058587221 */ /* 0x000fe40000000000 */
[----:B------:R-:W-:-:S05]  /*2730*/  FMUL R72, R81, 1.4426950216293334961 ;  /* 0x3fb8aa3b51487820 */ /* 0x000fca0000400000 */
[----:B------:R-:W-:Y:S01]  /*2740*/  MUFU.EX2 R77, R14 ;  /* 0x0000000e004d7308 */ /* 0x000fe20000000800 */
[----:B--2---:R-:W-:-:S07]  /*2750*/  FADD R16, -R73, R129 ;  /* 0x0000008149107221 */ /* 0x004fce0000000100 */
[----:B------:R2:W-:Y:S01]  /*2760*/  MUFU.EX2 R60, R12 ;  /* 0x0000000c003c7308 */ /* 0x0005e20000000800 */
[----:B------:R-:W-:Y:S01]  /*2770*/  BAR.SYNC.DEFER_BLOCKING 0x0 ;  /* 0x0000000000007b1d */ /* 0x000fe20000010000 */
[----:B------:R-:W-:Y:S02]  /*2780*/  FMUL R81, R16, 1.4426950216293334961 ;  /* 0x3fb8aa3b10517820 */ /* 0x000fe40000400000 */
[----:B------:R-:W-:-:S04]  /*2790*/  FMUL R88, R88, 1.4426950216293334961 ;  /* 0x3fb8aa3b58587820 */ /* 0x000fc80000400000 */
[----:B------:R-:W-:Y:S01]  /*27a0*/  MUFU.EX2 R107, R61 ;  /* 0x0000003d006b7308 */ /* 0x000fe20000000800 */
[--C-:B------:R-:W-:Y:S02]  /*27b0*/  FADD R141, R141, -R64.reuse ;  /* 0x800000408d8d7221 */ /* 0x100fe40000000000 */
[----:B------:R-:W-:Y:S02]  /*27c0*/  FADD R135, R135, -R64 ;  /* 0x8000004087877221 */ /* 0x000fe40000000000 */
[----:B------:R-:W-:-:S03]  /*27d0*/  FADD R130, R130, -R73 ;  /* 0x8000004982827221 */ /* 0x000fc60000000000 */
[----:B------:R-:W-:Y:S01]  /*27e0*/  MUFU.EX2 R158, R17 ;  /* 0x00000011009e7308 */ /* 0x000fe20000000800 */
[----:B--2---:R-:W2:Y:S07]  /*27f0*/  LDSM.16.M88.4 R12, [R122] ;  /* 0x000000007a0c783b */ /* 0x004eae0000000200 */
[----:B------:R3:W-:Y:S01]  /*2800*/  MUFU.EX2 R61, R18 ;  /* 0x00000012003d7308 */ /* 0x0007e20000000800 */
[----:B------:R-:W-:Y:S02]  /*2810*/  FADD R139, R139, -R64 ;  /* 0x800000408b8b7221 */ /* 0x000fe40000000000 */
[----:B------:R-:W-:Y:S01]  /*2820*/  FMUL R97, R141, 1.4426950216293334961 ;  /* 0x3fb8aa3b8d617820 */ /* 0x000fe20000400000 */
[----:B---3--:R-:W3:Y:S04]  /*2830*/  LDSM.16.M88.4 R16, [R122+0x800] ;  /* 0x000800007a10783b */ /* 0x008ee80000000200 */
[----:B------:R4:W-:Y:S01]  /*2840*/  MUFU.EX2 R138, R88 ;  /* 0x00000058008a7308 */ /* 0x0009e20000000800 */
[----:B------:R-:W-:-:S02]  /*2850*/  FMUL R130, R130, 1.4426950216293334961 ;  /* 0x3fb8aa3b82827820 */ /* 0x000fc40000400000 */
[----:B------:R-:W-:Y:S02]  /*2860*/  FMUL R139, R139, 1.4426950216293334961 ;  /* 0x3fb8aa3b8b8b7820 */ /* 0x000fe40000400000 */
[----:B----4-:R-:W-:-:S03]  /*2870*/  FMUL R88, R135, 1.4426950216293334961 ;  /* 0x3fb8aa3b87587820 */ /* 0x010fc60000400000 */
[----:B------:R-:W-:Y:S01]  /*2880*/  MUFU.EX2 R97, R97 ;  /* 0x0000006100617308 */ /* 0x000fe20000000800 */
[----:B------:R-:W-:-:S07]  /*2890*/  FADD R145, R145, -R64 ;  /* 0x8000004091917221 */ /* 0x000fce0000000000 */
[----:B------:R-:W-:Y:S01]  /*28a0*/  MUFU.EX2 R95, R139 ;  /* 0x0000008b005f7308 */ /* 0x000fe20000000800 */
[----:B------:R-:W-:-:S07]  /*28b0*/  FADD R52, R52, -R73 ;  /* 0x8000004934347221 */ /* 0x000fce0000000000 */
[----:B------:R-:W-:Y:S01]  /*28c0*/  MUFU.EX2 R88, R88 ;  /* 0x0000005800587308 */ /* 0x000fe20000000800 */
[----:B------:R-:W-:-:S07]  /*28d0*/  FADD R65, R65, -R64 ;  /* 0x8000004041417221 */ /* 0x000fce0000000000 */
[----:B------:R-:W0:Y:S01]  /*28e0*/  MUFU.EX2 R130, R130 ;  /* 0x0000008200827308 */ /* 0x000e220000000800 */
[----:B------:R-:W-:-:S07]  /*28f0*/  FADD R57, R57, -R64 ;  /* 0x8000004039397221 */ /* 0x000fce0000000000 */
[----:B------:R-:W1:Y:S01]  /*2900*/  MUFU.EX2 R81, R81 ;  /* 0x0000005100517308 */ /* 0x000e620000000800 */
[--C-:B------:R-:W-:Y:S02]  /*2910*/  FADD R53, R53, -R64.reuse ;  /* 0x8000004035357221 */ /* 0x100fe40000000000 */
[--C-:B------:R-:W-:Y:S02]  /*2920*/  FADD R54, R54, -R73.reuse ;  /* 0x8000004936367221 */ /* 0x100fe40000000000 */
[--C-:B------:R-:W-:Y:S02]  /*2930*/  FADD R56, R56, -R73.reuse ;  /* 0x8000004938387221 */ /* 0x100fe40000000000 */
[----:B------:R-:W-:Y:S02]  /*2940*/  FADD R58, R58, -R73 ;  /* 0x800000493a3a7221 */ /* 0x000fe40000000000 */
[--C-:B------:R-:W-:Y:S02]  /*2950*/  FADD R93, R93, -R64.reuse ;  /* 0x800000405d5d7221 */ /* 0x100fe40000000000 */
[----:B------:R-:W-:-:S02]  /*2960*/  FADD R163, R163, -R64 ;  /* 0x80000040a3a37221 */ /* 0x000fc40000000000 */
[----:B------:R-:W-:Y:S02]  /*2970*/  FADD R62, R62, -R73 ;  /* 0x800000493e3e7221 */ /* 0x000fe40000000000 */
[----:B------:R-:W-:Y:S02]  /*2980*/  FMUL R145, R145, 1.4426950216293334961 ;  /* 0x3fb8aa3b91917820 */ /* 0x000fe40000400000 */
[----:B------:R-:W-:Y:S02]  /*2990*/  FMUL R52, R52, 1.4426950216293334961 ;  /* 0x3fb8aa3b34347820 */ /* 0x000fe40000400000 */
[----:B------:R-:W-:Y:S02]  /*29a0*/  FMUL R65, R65, 1.4426950216293334961 ;  /* 0x3fb8aa3b41417820 */ /* 0x000fe40000400000 */
[----:B------:R-:W-:Y:S02]  /*29b0*/  FMUL R57, R57, 1.4426950216293334961 ;  /* 0x3fb8aa3b39397820 */ /* 0x000fe40000400000 */
[----:B------:R-:W-:-:S02]  /*29c0*/  FMUL R53, R53, 1.4426950216293334961 ;  /* 0x3fb8aa3b35357820 */ /* 0x000fc40000400000 */
[----:B------:R-:W-:Y:S02]  /*29d0*/  FADD R137, R137, -R64 ;  /* 0x8000004089897221 */ /* 0x000fe40000000000 */
[----:B------:R-:W-:Y:S02]  /*29e0*/  FMUL R54, R54, 1.4426950216293334961 ;  /* 0x3fb8aa3b36367820 */ /* 0x000fe40000400000 */
[----:B------:R-:W-:Y:S02]  /*29f0*/  FMUL R56, R56, 1.4426950216293334961 ;  /* 0x3fb8aa3b38387820 */ /* 0x000fe40000400000 */
[----:B------:R-:W-:Y:S01]  /*2a00*/  FMUL R58, R58, 1.4426950216293334961 ;  /* 0x3fb8aa3b3a3a7820 */ /* 0x000fe20000400000 */
[----:B------:R-:W4:Y:S01]  /*2a10*/  MUFU.EX2 R63, R145 ;  /* 0x00000091003f7308 */ /* 0x000f220000000800 */
[----:B------:R-:W-:Y:S02]  /*2a20*/  FMUL R94, R163, 1.4426950216293334961 ;  /* 0x3fb8aa3ba35e7820 */ /* 0x000fe40000400000 */
[----:B------:R-:W-:-:S02]  /*2a30*/  FMUL R70, R93, 1.4426950216293334961 ;  /* 0x3fb8aa3b5d467820 */ /* 0x000fc40000400000 */
[----:B------:R-:W-:Y:S02]  /*2a40*/  FMUL R62, R62, 1.4426950216293334961 ;  /* 0x3fb8aa3b3e3e7820 */ /* 0x000fe40000400000 */
[--C-:B------:R-:W-:Y:S01]  /*2a50*/  FADD R159, R159, -R64.reuse ;  /* 0x800000409f9f7221 */ /* 0x100fe20000000000 */
[----:B------:R5:W2:Y:S01]  /*2a60*/  MUFU.EX2 R93, R52 ;  /* 0x00000034005d7308 */ /* 0x000aa20000000800 */
[----:B------:R-:W-:Y:S01]  /*2a70*/  FADD R149, R149, -R64 ;  /* 0x8000004095957221 */ /* 0x000fe20000000000 */
[----:B0-----:R-:W-:Y:S01]  /*2a80*/  F2FP.BF16.PACK_AB R59, R130, R91 ;  /* 0x0000005b823b723e */ /* 0x001fe200000010ff */
[----:B-1----:R-:W-:Y:S02]  /*2a90*/  FMUL R55, R81, R7 ;  /* 0x0000000751377220 */ /* 0x002fe40000400000 */
[----:B------:R-:W-:-:S03]  /*2aa0*/  FMUL R79, R159, 1.4426950216293334961 ;  /* 0x3fb8aa3b9f4f7820 */ /* 0x000fc60000400000 */
[----:B------:R0:W-:Y:S01]  /*2ab0*/  MUFU.EX2 R99, R65 ;  /* 0x0000004100637308 */ /* 0x0001e20000000800 */
[----:B-----5:R-:W-:Y:S02]  /*2ac0*/  FMUL R52, R77, R4 ;  /* 0x000000044d347220 */ /* 0x020fe40000400000 */
[----:B------:R-:W-:-:S05]  /*2ad0*/  FMUL R136, R149, 1.4426950216293334961 ;  /* 0x3fb8aa3b95887820 */ /* 0x000fca0000400000 */
[----:B------:R1:W-:Y:S01]  /*2ae0*/  MUFU.EX2 R166, R57 ;  /* 0x0000003900a67308 */ /* 0x0003e20000000800 */
[----:B0-----:R-:W-:-:S07]  /*2af0*/  FMUL R65, R137, 1.4426950216293334961 ;  /* 0x3fb8aa3b89417820 */ /* 0x001fce0000400000 */
[----:B------:R0:W-:Y:S01]  /*2b00*/  MUFU.EX2 R87, R53 ;  /* 0x0000003500577308 */ /* 0x0001e20000000800 */
[----:B-1----:R-:W-:Y:S01]  /*2b10*/  F2FP.BF16.PACK_AB R57, R61, R60 ;  /* 0x0000003c3d39723e */ /* 0x002fe200000010ff */
[----:B------:R-:W-:-:S06]  /*2b20*/  FADD R60, R60, R61 ;  /* 0x0000003d3c3c7221 */ /* 0x000fcc0000000000 */
[----:B------:R1:W-:Y:S01]  /*2b30*/  MUFU.EX2 R176, R54 ;  /* 0x0000003600b07308 */ /* 0x0003e20000000800 */
[----:B0-----:R-:W-:-:S07]  /*2b40*/  FMUL R53, R77, R5 ;  /* 0x000000054d357220 */ /* 0x001fce0000400000 */
[----:B------:R0:W-:Y:S01]  /*2b50*/  MUFU.EX2 R131, R56 ;  /* 0x0000003800837308 */ /* 0x0001e20000000800 */
[----:B-1----:R-:W-:-:S07]  /*2b60*/  FMUL R54, R81, R6 ;  /* 0x0000000651367220 */ /* 0x002fce0000400000 */
[----:B------:R1:W-:Y:S01]  /*2b70*/  MUFU.EX2 R178, R58 ;  /* 0x0000003a00b27308 */ /* 0x0003e20000000800 */
[----:B0-----:R-:W-:Y:S01]  /*2b80*/  F2FP.BF16.PACK_AB R56, R138, R97 ;  /* 0x000000618a38723e */ /* 0x001fe200000010ff */
[C---:B------:R-:W-:Y:S02]  /*2b90*/  FMUL R8, R77.reuse, R8 ;  /* 0x000000084d087220 */ /* 0x040fe40000400000 */
[----:B------:R-:W-:-:S04]  /*2ba0*/  FMUL R9, R77, R9 ;  /* 0x000000094d097220 */ /* 0x000fc80000400000 */
[----:B------:R0:W-:Y:S01]  /*2bb0*/  MUFU.EX2 R137, R62 ;  /* 0x0000003e00897308 */ /* 0x0001e20000000800 */
[----:B-1----:R-:W-:Y:S01]  /*2bc0*/  F2FP.BF16.PACK_AB R58, R88, R95 ;  /* 0x0000005f583a723e */ /* 0x002fe200000010ff */
[C---:B------:R-:W-:Y:S02]  /*2bd0*/  FMUL R10, R81.reuse, R10 ;  /* 0x0000000a510a7220 */ /* 0x040fe40000400000 */
[----:B------:R-:W-:-:S04]  /*2be0*/  FMUL R11, R81, R11 ;  /* 0x0000000b510b7220 */ /* 0x000fc80000400000 */
[----:B------:R-:W1:Y:S01]  /*2bf0*/  MUFU.EX2 R94, R94 ;  /* 0x0000005e005e7308 */ /* 0x000e620000000800 */
[----:B0-----:R-:W-:Y:S01]  /*2c00*/  FADD R62, R97, R138 ;  /* 0x0000008a613e7221 */ /* 0x001fe20000000000 */
[----:B--2---:R-:W-:Y:S01]  /*2c10*/  HMMA.16816.F32.BF16 R52, R56, R12, R52 ;  /* 0x0000000c3834723c */ /* 0x004fe20000041834 */
[----:B------:R-:W-:Y:S02]  /*2c20*/  FADD R91, R91, R60 ;  /* 0x0000003c5b5b7221 */ /* 0x000fe40000000000 */
[----:B------:R-:W-:-:S03]  /*2c30*/  FADD R5, R95, R62 ;  /* 0x0000003e5f057221 */ /* 0x000fc60000000000 */
[----:B------:R-:W-:Y:S01]  /*2c40*/  MUFU.EX2 R79, R79 ;  /* 0x0000004f004f7308 */ /* 0x000fe20000000800 */
[----:B------:R-:W-:Y:S02]  /*2c50*/  FADD R88, R88, R5 ;  /* 0x0000000558587221 */ /* 0x000fe40000000000 */
[----:B------:R-:W-:Y:S01]  /*2c60*/  FADD R130, R130, R91 ;  /* 0x0000005b82827221 */ /* 0x000fe20000000000 */
[----:B---3--:R-:W-:Y:S04]  /*2c70*/  HMMA.16816.F32.BF16 R56, R56, R16, R8 ;  /* 0x000000103838723c */ /* 0x008fe80000041808 */
[----:B------:R-:W0:Y:S01]  /*2c80*/  MUFU.EX2 R136, R136 ;  /* 0x0000008800887308 */ /* 0x000e220000000800 */
[----:B------:R-:W-:Y:S01]  /*2c90*/  FADD R161, R161, -R64 ;  /* 0x80000040a1a17221 */ /* 0x000fe20000000000 */
[----:B------:R-:W2:Y:S01]  /*2ca0*/  LDSM.16.M88.4 R8, [R112] ;  /* 0x000000007008783b */ /* 0x000ea20000000200 */
[----:B----4-:R-:W-:-:S02]  /*2cb0*/  FADD R5, R63, R88 ;  /* 0x000000583f057221 */ /* 0x010fc40000000000 */
[----:B------:R-:W-:Y:S02]  /*2cc0*/  FADD R7, R93, R130 ;  /* 0x000000825d077221 */ /* 0x000fe40000000000 */
[----:B------:R-:W-:Y:S02]  /*2cd0*/  FMUL R83, R161, 1.4426950216293334961 ;  /* 0x3fb8aa3ba1537820 */ /* 0x000fe40000400000 */
[----:B------:R-:W-:Y:S02]  /*2ce0*/  FADD R155, R155, -R64 ;  /* 0x800000409b9b7221 */ /* 0x000fe40000000000 */
[----:B------:R-:W-:Y:S02]  /*2cf0*/  FADD R104, R104, -R73 ;  /* 0x8000004968687221 */ /* 0x000fe40000000000 */
[----:B-1----:R-:W-:Y:S02]  /*2d00*/  FADD R12, R94, R5 ;  /* 0x000000055e0c7221 */ /* 0x002fe40000000000 */
[----:B------:R-:W-:-:S02]  /*2d10*/  FADD R16, R176, R7 ;  /* 0x00000007b0107221 */ /* 0x000fc40000000000 */
[----:B------:R-:W1:Y:S01]  /*2d20*/  LDSM.16.M88.4 R4, [R112+0x800] ;  /* 0x000800007004783b */ /* 0x000e620000000200 */
[----:B------:R-:W-:Y:S02]  /*2d30*/  FMUL R146, R155, 1.4426950216293334961 ;  /* 0x3fb8aa3b9b927820 */ /* 0x000fe40000400000 */
[--C-:B------:R-:W-:Y:S02]  /*2d40*/  FADD R143, R143, -R64.reuse ;  /* 0x800000408f8f7221 */ /* 0x100fe40000000000 */
[----:B------:R-:W-:Y:S02]  /*2d50*/  FMUL R104, R104, 1.4426950216293334961 ;  /* 0x3fb8aa3b68687820 */ /* 0x000fe40000400000 */
[--C-:B------:R-:W-:Y:S01]  /*2d60*/  FADD R134, R134, -R73.reuse ;  /* 0x8000004986867221 */ /* 0x100fe20000000000 */
[----:B------:R-:W3:Y:S01]  /*2d70*/  MUFU.EX2 R83, R83 ;  /* 0x0000005300537308 */ /* 0x000ee20000000800 */
[----:B------:R-:W-:Y:S01]  /*2d80*/  F2FP.BF16.PACK_AB R60, R94, R63 ;  /* 0x0000003f5e3c723e */ /* 0x000fe200000010ff */
[----:B------:R-:W-:Y:S01]  /*2d90*/  FADD R151, R151, -R64 ;  /* 0x8000004097977221 */ /* 0x000fe20000000000 */
[----:B------:R-:W-:Y:S01]  /*2da0*/  F2FP.BF16.PACK_AB R61, R176, R93 ;  /* 0x0000005db03d723e */ /* 0x000fe200000010ff */
[----:B------:R-:W-:Y:S01]  /*2db0*/  FADD R148, R148, -R73 ;  /* 0x8000004994947221 */ /* 0x000fe20000000000 */
[----:B0-----:R-:W-:Y:S01]  /*2dc0*/  F2FP.BF16.PACK_AB R62, R136, R79 ;  /* 0x0000004f883e723e */ /* 0x001fe200000010ff */
[----:B------:R-:W-:Y:S01]  /*2dd0*/  FMUL R101, R143, 1.4426950216293334961 ;  /* 0x3fb8aa3b8f657820 */ /* 0x000fe20000400000 */
[----:B------:R-:W-:Y:S01]  /*2de0*/  F2FP.BF16.PACK_AB R63, R178, R131 ;  /* 0x00000083b23f723e */ /* 0x000fe200000010ff */
[----:B------:R-:W-:Y:S01]  /*2df0*/  FMUL R134, R134, 1.4426950216293334961 ;  /* 0x3fb8aa3b86867820 */ /* 0x000fe20000400000 */
[----:B------:R-:W0:Y:S01]  /*2e00*/  MUFU.EX2 R146, R146 ;  /* 0x0000009200927308 */ /* 0x000e220000000800 */
[----:B------:R-:W-:-:S02]  /*2e10*/  FMUL R151, R151, 1.4426950216293334961 ;  /* 0x3fb8aa3b97977820 */ /* 0x000fc40000400000 */
[----:B------:R-:W-:-:S05]  /*2e20*/  FMUL R148, R148, 1.4426950216293334961 ;  /* 0x3fb8aa3b94947820 */ /* 0x000fca0000400000 */
[----:B------:R-:W4:Y:S01]  /*2e30*/  MUFU.EX2 R104, R104 ;  /* 0x0000006800687308 */ /* 0x000f220000000800 */
[----:B------:R-:W-:Y:S01]  /*2e40*/  FADD R153, R153, -R64 ;  /* 0x8000004099997221 */ /* 0x000fe20000000000 */
[----:B------:R-:W-:Y:S01]  /*2e50*/  HMMA.16816.F32.BF16 R52, R60, R14, R52 ;  /* 0x0000000e3c34723c */ /* 0x000fe20000041834 */
[----:B------:R-:W-:Y:S02]  /*2e60*/  FADD R13, R79, R12 ;  /* 0x0000000c4f0d7221 */ /* 0x000fe40000000000 */
[----:B------:R-:W-:-:S03]  /*2e70*/  FADD R131, R131, R16 ;  /* 0x0000001083837221 */ /* 0x000fc60000000000 */
[----:B------:R-:W5:Y:S01]  /*2e80*/  MUFU.EX2 R101, R101 ;  /* 0x0000006500657308 */ /* 0x000f620000000800 */
[----:B------:R-:W-:Y:S01]  /*2e90*/  FMUL R105, R153, 1.4426950216293334961 ;  /* 0x3fb8aa3b99697820 */ /* 0x000fe20000400000 */
[----:B------:R-:W-:Y:S01]  /*2ea0*/  HMMA.16816.F32.BF16 R60, R60, R18, R56 ;  /* 0x000000123c3c723c */ /* 0x000fe20000041838 */
[----:B------:R-:W-:-:S05]  /*2eb0*/  FADD R136, R136, R13 ;  /* 0x0000000d88887221 */ /* 0x000fca0000000000 */
[----:B------:R-:W0:Y:S01]  /*2ec0*/  MUFU.EX2 R134, R134 ;  /* 0x0000008600867308 */ /* 0x000e220000000800 */
[----:B------:R-:W-:Y:S02]  /*2ed0*/  FADD R178, R178, R131 ;  /* 0x00000083b2b27221 */ /* 0x000fe40000000000 */
[----:B------:R-:W-:-:S05]  /*2ee0*/  FADD R144, R144, -R73 ;  /* 0x8000004990907221 */ /* 0x000fca0000000000 */
[----:B------:R-:W0:Y:S01]  /*2ef0*/  MUFU.EX2 R152, R151 ;  /* 0x0000009700987308 */ /* 0x000e220000000800 */
[----:B------:R-:W-:-:S07]  /*2f00*/  FADD R157, R157, -R64 ;  /* 0x800000409d9d7221 */ /* 0x000fce0000000000 */
[----:B------:R-:W1:Y:S01]  /*2f10*/  MUFU.EX2 R139, R148 ;  /* 0x00000094008b7308 */ /* 0x000e620000000800 */
[----:B------:R-:W-:Y:S02]  /*2f20*/  FADD R140, R140, -R73 ;  /* 0x800000498c8c7221 */ /* 0x000fe40000000000 */
[----:B---3--:R-:W-:Y:S02]  /*2f30*/  FADD R13, R83, R136 ;  /* 0x00000088530d7221 */ /* 0x008fe40000000000 */
[----:B------:R-:W-:Y:S02]  /*2f40*/  FADD R15, R137, R178 ;  /* 0x000000b2890f7221 */ /* 0x000fe40000000000 */
[----:B------:R-:W-:Y:S01]  /*2f50*/  FMUL R144, R144, 1.4426950216293334961 ;  /* 0x3fb8aa3b90907820 */ /* 0x000fe20000400000 */
[----:B------:R-:W3:Y:S01]  /*2f60*/  MUFU.EX2 R105, R105 ;  /* 0x0000006900697308 */ /* 0x000ee20000000800 */
[----:B------:R-:W-:Y:S02]  /*2f70*/  FMUL R157, R157, 1.4426950216293334961 ;  /* 0x3fb8aa3b9d9d7820 */ /* 0x000fe40000400000 */
[----:B------:R-:W-:-:S02]  /*2f80*/  FMUL R140, R140, 1.4426950216293334961 ;  /* 0x3fb8aa3b8c8c7820 */ /* 0x000fc40000400000 */
[----:B------:R-:W-:Y:S02]  /*2f90*/  FADD R100, R100, -R73 ;  /* 0x8000004964647221 */ /* 0x000fe40000000000 */
[----:B0-----:R-:W-:Y:S02]  /*2fa0*/  FADD R14, R146, R13 ;  /* 0x0000000d920e7221 */ /* 0x001fe40000000000 */
[----:B----4-:R-:W-:Y:S01]  /*2fb0*/  FADD R15, R104, R15 ;  /* 0x0000000f680f7221 */ /* 0x010fe20000000000 */
[----:B------:R-:W0:Y:S01]  /*2fc0*/  MUFU.EX2 R85, R144 ;  /* 0x0000009000557308 */ /* 0x000e220000000800 */
[----:B------:R-:W-:Y:S01]  /*2fd0*/  FMUL R80, R100, 1.4426950216293334961 ;  /* 0x3fb8aa3b64507820 */ /* 0x000fe20000400000 */
[----:B------:R-:W-:Y:S01]  /*2fe0*/  F2FP.BF16.PACK_AB R12, R146, R83 ;  /* 0x00000053920c723e */ /* 0x000fe200000010ff */
[----:B-----5:R-:W-:Y:S01]  /*2ff0*/  FADD R17, R101, R14 ;  /* 0x0000000e65117221 */ /* 0x020fe20000000000 */
[----:B------:R-:W-:Y:S01]  /*3000*/  F2FP.BF16.PACK_AB R13, R104, R137 ;  /* 0x00000089680d723e */ /* 0x000fe200000010ff */
[----:B------:R-:W-:Y:S01]  /*3010*/  FADD R16, R134, R15 ;  /* 0x0000000f86107221 */ /* 0x000fe20000000000 */
[----:B------:R-:W-:-:S02]  /*3020*/  F2FP.BF16.PACK_AB R14, R152, R101 ;  /* 0x00000065980e723e */ /* 0x000fc400000010ff */
[----:B------:R-:W4:Y:S01]  /*3030*/  MUFU.EX2 R160, R157 ;  /* 0x0000009d00a07308 */ /* 0x000f220000000800 */
[--C-:B------:R-:W-:Y:S01]  /*3040*/  FADD R147, R147, -R64.reuse ;  /* 0x8000004093937221 */ /* 0x100fe20000000000 */
[----:B-1----:R-:W-:Y:S01]  /*3050*/  F2FP.BF16.PACK_AB R15, R139, R134 ;  /* 0x000000868b0f723e */ /* 0x002fe200000010ff */
[--C-:B------:R-:W-:Y:S02]  /*3060*/  FADD R150, R150, -R73.reuse ;  /* 0x8000004996967221 */ /* 0x100fe40000000000 */
[--C-:B------:R-:W-:Y:S02]  /*3070*/  FADD R169, R169, -R64.reuse ;  /* 0x80000040a9a97221 */ /* 0x100fe40000000000 */
[----:B------:R-:W-:Y:S01]  /*3080*/  FADD R89, R89, -R64 ;  /* 0x8000004059597221 */ /* 0x000fe20000000000 */
[----:B------:R-:W1:Y:S01]  /*3090*/  MUFU.EX2 R140, R140 ;  /* 0x0000008c008c7308 */ /* 0x000e620000000800 */
[----:B------:R-:W-:Y:S02]  /*30a0*/  FADD R172, R172, -R73 ;  /* 0x80000049acac7221 */ /* 0x000fe40000000000 */
[----:B------:R-:W-:-:S02]  /*30b0*/  FMUL R147, R147, 1.4426950216293334961 ;  /* 0x3fb8aa3b93937820 */ /* 0x000fc40000400000 */
[----:B------:R-:W-:Y:S02]  /*30c0*/  FMUL R150, R150, 1.4426950216293334961 ;  /* 0x3fb8aa3b96967820 */ /* 0x000fe40000400000 */
[----:B------:R-:W-:Y:S01]  /*30d0*/  FADD R152, R152, R17 ;  /* 0x0000001198987221 */ /* 0x000fe20000000000 */
[----:B------:R-:W5:Y:S01]  /*30e0*/  MUFU.EX2 R80, R80 ;  /* 0x0000005000507308 */ /* 0x000f620000000800 */
[----:B------:R-:W-:Y:S01]  /*30f0*/  FMUL R103, R169, 1.4426950216293334961 ;  /* 0x3fb8aa3ba9677820 */ /* 0x000fe20000400000 */
[----:B--2---:R-:W-:Y:S01]  /*3100*/  HMMA.16816.F32.BF16 R56, R12, R8, R52 ;  /* 0x000000080c38723c */ /* 0x004fe20000041834 */
[----:B------:R-:W-:Y:S02]  /*3110*/  FMUL R68, R89, 1.4426950216293334961 ;  /* 0x3fb8aa3b59447820 */ /* 0x000fe40000400000 */
[----:B------:R-:W-:Y:S02]  /*3120*/  FADD R174, R174, -R73 ;  /* 0x80000049aeae7221 */ /* 0x000fe40000000000 */
[----:B------:R-:W-:Y:S01]  /*3130*/  FMUL R89, R172, 1.4426950216293334961 ;  /* 0x3fb8aa3bac597820 */ /* 0x000fe20000400000 */
[----:B------:R-:W2:Y:S01]  /*3140*/  MUFU.EX2 R164, R147 ;  /* 0x0000009300a47308 */ /* 0x000ea20000000800 */
[----:B------:R-:W-:-:S02]  /*3150*/  FADD R167, R167, -R64 ;  /* 0x80000040a7a77221 */ /* 0x000fc40000000000 */
[----:B------:R-:W-:Y:S02]  /*3160*/  FADD R16, R139, R16 ;  /* 0x000000108b107221 */ /* 0x000fe40000000000 */
[----:B---3--:R-:W-:-:S03]  /*3170*/  FADD R17, R105, R152 ;  /* 0x0000009869117221 */ /* 0x008fc60000000000 */
[----:B------:R-:W3:Y:S01]  /*3180*/  MUFU.EX2 R95, R150 ;  /* 0x00000096005f7308 */ /* 0x000ee20000000800 */
[----:B------:R-:W-:Y:S01]  /*3190*/  FADD R165, R165, -R64 ;  /* 0x80000040a5a57221 */ /* 0x000fe20000000000 */
[----:B------:R-:W-:Y:S01]  /*31a0*/  HMMA.16816.F32.BF16 R60, R12, R4, R60 ;  /* 0x000000040c3c723c */ /* 0x000fe2000004183c */
[----:B------:R-:W-:Y:S01]  /*31b0*/  FMUL R174, R174, 1.4426950216293334961 ;  /* 0x3fb8aa3baeae7820 */ /* 0x000fe20000400000 */
[----:B------:R-:W-:Y:S01]  /*31c0*/  LDSM.16.M88.4 R12, [R122+0x880] ;  /* 0x000880007a0c783b */ /* 0x000fe20000000200 */
[----:B------:R-:W-:Y:S02]  /*31d0*/  FADD R162, R162, -R73 ;  /* 0x80000049a2a27221 */ /* 0x000fe40000000000 */
[----:B------:R-:W-:Y:S01]  /*31e0*/  FMUL R167, R167, 1.4426950216293334961 ;  /* 0x3fb8aa3ba7a77820 */ /* 0x000fe20000400000 */
[----:B------:R-:W2:Y:S01]  /*31f0*/  MUFU.EX2 R103, R103 ;  /* 0x0000006700677308 */ /* 0x000ea20000000800 */
[----:B0-----:R-:W-:Y:S02]  /*3200*/  FADD R9, R85, R16 ;  /* 0x0000001055097221 */ /* 0x001fe40000000000 */
[----:B------:R-:W-:-:S02]  /*3210*/  FMUL R135, R165, 1.4426950216293334961 ;  /* 0x3fb8aa3ba5877820 */ /* 0x000fc40000400000 */
[----:B----4-:R-:W-:-:S03]  /*3220*/  FADD R8, R160, R17 ;  /* 0x00000011a0087221 */ /* 0x010fc60000000000 */
[----:B------:R-:W0:Y:S01]  /*3230*/  MUFU.EX2 R89, R89 ;  /* 0x0000005900597308 */ /* 0x000e220000000800 */
[----:B------:R-:W-:Y:S01]  /*3240*/  FMUL R162, R162, 1.4426950216293334961 ;  /* 0x3fb8aa3ba2a27820 */ /* 0x000fe20000400000 */
[----:B------:R-:W4:Y:S01]  /*3250*/  LDSM.16.M88.4 R16, [R122+0x80] ;  /* 0x000080007a10783b */ /* 0x000f220000000200 */
[----:B------:R-:W-:Y:S02]  /*3260*/  FADD R142, R142, -R73 ;  /* 0x800000498e8e7221 */ /* 0x000fe40000000000 */
[----:B-1----:R-:W-:-:S03]  /*3270*/  FADD R9, R140, R9 ;  /* 0x000000098c097221 */ /* 0x002fc60000000000 */
[----:B------:R-:W1:Y:S01]  /*3280*/  MUFU.EX2 R168, R167 ;  /* 0x000000a700a87308 */ /* 0x000e620000000800 */
[----:B------:R-:W-:Y:S02]  /*3290*/  FADD R82, R82, -R73 ;  /* 0x8000004952527221 */ /* 0x000fe40000000000 */
[----:B------:R-:W-:-:S05]  /*32a0*/  FADD R5, R99, R8 ;  /* 0x0000000863057221 */ /* 0x000fca0000000000 */
[----:B------:R-:W0:Y:S01]  /*32b0*/  MUFU.EX2 R174, R174 ;  /* 0x000000ae00ae7308 */ /* 0x000e220000000800 */
[----:B------:R-:W-:Y:S02]  /*32c0*/  FMUL R142, R142, 1.4426950216293334961 ;  /* 0x3fb8aa3b8e8e7820 */ /* 0x000fe40000400000 */
[----:B-----5:R-:W-:Y:S01]  /*32d0*/  FADD R8, R80, R9 ;  /* 0x0000000950087221 */ /* 0x020fe20000000000 */
[----:B------:R-:W-:Y:S01]  /*32e0*/  F2FP.BF16.PACK_AB R52, R160, R105 ;  /* 0x00000069a034723e */ /* 0x000fe200000010ff */
[----:B------:R-:W-:-:S03]  /*32f0*/  FMUL R82, R82, 1.4426950216293334961 ;  /* 0x3fb8aa3b52527820 */ /* 0x000fc60000400000 */
[----:B------:R-:W5:Y:S01]  /*3300*/  MUFU.EX2 R135, R135 ;  /* 0x0000008700877308 */ /* 0x000f620000000800 */
[----:B------:R-:W-:Y:S01]  /*3310*/  F2FP.BF16.PACK_AB R53, R140, R85 ;  /* 0x000000558c35723e */ /* 0x000fe200000010ff */
[C---:B--2---:R-:W-:Y:S01]  /*3320*/  FADD R4, R164.reuse, R5 ;  /* 0x00000005a4047221 */ /* 0x044fe20000000000 */
[----:B------:R-:W-:Y:S01]  /*3330*/  F2FP.BF16.PACK_AB R54, R164, R99 ;  /* 0x00000063a436723e */ /* 0x000fe200000010ff */
[----:B------:R-:W-:Y:S01]  /*3340*/  FADD R84, R84, -R73 ;  /* 0x8000004954547221 */ /* 0x000fe20000000000 */
[----:B---3--:R-:W-:-:S03]  /*3350*/  F2FP.BF16.PACK_AB R55, R95, R80 ;  /* 0x000000505f37723e */ /* 0x008fc600000010ff */
[----:B------:R-:W2:Y:S01]  /*3360*/  MUFU.EX2 R162, R162 ;  /* 0x000000a200a27308 */ /* 0x000ea20000000800 */
[----:B------:R-:W-:Y:S02]  /*3370*/  FADD R8, R95, R8 ;  /* 0x000000085f087221 */ /* 0x000fe40000000000 */
[--C-:B------:R-:W-:Y:S02]  /*3380*/  FADD R76, R76, -R73.reuse ;  /* 0x800000494c4c7221 */ /* 0x100fe40000000000 */
[----:B------:R-:W-:-:S03]  /*3390*/  FADD R74, R74, -R73 ;  /* 0x800000494a4a7221 */ /* 0x000fc60000000000 */
[----:B------:R-:W3:Y:S01]  /*33a0*/  MUFU.EX2 R79, R142 ;  /* 0x0000008e004f7308 */ /* 0x000ee20000000800 */
[----:B------:R-:W-:Y:S02]  /*33b0*/  FADD R5, R103, R4 ;  /* 0x0000000467057221 */ /* 0x000fe40000000000 */
[----:B------:R-:W-:Y:S02]  /*33c0*/  FMUL R84, R84, 1.4426950216293334961 ;  /* 0x3fb8aa3b54547820 */ /* 0x000fe40000400000 */
[----:B0-----:R-:W-:Y:S01]  /*33d0*/  FADD R9, R89, R8 ;  /* 0x0000000859097221 */ /* 0x001fe20000000000 */
[----:B------:R-:W-:Y:S02]  /*33e0*/  HMMA.16816.F32.BF16 R56, R52, R10, R56 ;  /* 0x0000000a3438723c */ /* 0x000fe40000041838 */
[----:B------:R-:W0:Y:S01]  /*33f0*/  MUFU.EX2 R82, R82 ;  /* 0x0000005200527308 */ /* 0x000e220000000800 */
[----:B------:R-:W-:Y:S02]  /*3400*/  FMUL R76, R76, 1.4426950216293334961 ;  /* 0x3fb8aa3b4c4c7820 */ /* 0x000fe40000400000 */
[----:B------:R-:W-:-:S02]  /*3410*/  FMUL R74, R74, 1.4426950216293334961 ;  /* 0x3fb8aa3b4a4a7820 */ /* 0x000fc40000400000 */
[----:B-1----:R-:W-:Y:S02]  /*3420*/  FADD R4, R168, R5 ;  /* 0x00000005a8047221 */ /* 0x002fe40000000000 */
[----:B------:R-:W-:Y:S01]  /*3430*/  FADD R5, R174, R9 ;  /* 0x00000009ae057221 */ /* 0x000fe20000000000 */
[----:B------:R-:W1:Y:S01]  /*3440*/  MUFU.EX2 R83, R84 ;  /* 0x0000005400537308 */ /* 0x000e620000000800 */
[----:B------:R-:W-:Y:S01]  /*3450*/  FADD R154, R154, -R73 ;  /* 0x800000499a9a7221 */ /* 0x000fe20000000000 */
[----:B------:R-:W-:Y:S01]  /*3460*/  HMMA.16816.F32.BF16 R60, R52, R6, R60 ;  /* 0x00000006343c723c */ /* 0x000fe2000004183c */
[----:B-----5:R-:W-:Y:S02]  /*3470*/  FADD R11, R135, R4 ;  /* 0x00000004870b7221 */ /* 0x020fe40000000000 */
[----:B------:R-:W-:-:S03]  /*3480*/  FMUL R154, R154, 1.4426950216293334961 ;  /* 0x3fb8aa3b9a9a7820 */ /* 0x000fc60000400000 */
[----:B------:R2:W-:Y:S01]  /*3490*/  MUFU.EX2 R91, R74 ;  /* 0x0000004a005b7308 */ /* 0x0005e20000000800 */
[----:B------:R-:W-:Y:S02]  /*34a0*/  FADD R4, R170, R11 ;  /* 0x0000000baa047221 */ /* 0x000fe40000000000 */
[----:B------:R-:W-:-:S05]  /*34b0*/  FADD R156, R156, -R73 ;  /* 0x800000499c9c7221 */ /* 0x000fca0000000000 */
[----:B------:R-:W5:Y:S01]  /*34c0*/  MUFU.EX2 R76, R76 ;  /* 0x0000004c004c7308 */ /* 0x000f620000000800 */
[----:B--2---:R-:W-:Y:S02]  /*34d0*/  FADD R74, R162, R5 ;  /* 0x00000005a24a7221 */ /* 0x004fe40000000000 */
[----:B------:R-:W-:Y:S02]  /*34e0*/  FADD R106, R106, -R73 ;  /* 0x800000496a6a7221 */ /* 0x000fe40000000000 */
[----:B---3--:R-:W-:Y:S02]  /*34f0*/  FADD R5, R79, R74 ;  /* 0x0000004a4f057221 */ /* 0x008fe40000000000 */
[----:B------:R-:W-:Y:S01]  /*3500*/  FADD R7, R107, R4 ;  /* 0x000000046b077221 */ /* 0x000fe20000000000 */
[----:B------:R-:W2:Y:S01]  /*3510*/  MUFU.EX2 R65, R65 ;  /* 0x0000004100417308 */ /* 0x000ea20000000800 */
[----:B------:R-:W-:Y:S02]  /*3520*/  FMUL R156, R156, 1.4426950216293334961 ;  /* 0x3fb8aa3b9c9c7820 */ /* 0x000fe40000400000 */
[----:B0-----:R-:W-:Y:S01]  /*3530*/  FADD R52, R82, R5 ;  /* 0x0000000552347221 */ /* 0x001fe20000000000 */
[----:B------:R-:W-:Y:S01]  /*3540*/  F2FP.BF16.PACK_AB R8, R168, R103 ;  /* 0x00000067a808723e */ /* 0x000fe200000010ff */
[----:B------:R-:W-:-:S03]  /*3550*/  FMUL R106, R106, 1.4426950216293334961 ;  /* 0x3fb8aa3b6a6a7820 */ /* 0x000fc60000400000 */
[----:B------:R-:W0:Y:S01]  /*3560*/  MUFU.EX2 R154, R154 ;  /* 0x0000009a009a7308 */ /* 0x000e220000000800 */
[----:B------:R-:W-:Y:S01]  /*3570*/  F2FP.BF16.PACK_AB R9, R174, R89 ;  /* 0x00000059ae09723e */ /* 0x000fe200000010ff */
[----:B------:R-:W-:Y:S01]  /*3580*/  FADD R6, R166, R7 ;  /* 0x00000007a6067221 */ /* 0x000fe20000000000 */
[----:B------:R-:W-:Y:S01]  /*3590*/  F2FP.BF16.PACK_AB R10, R170, R135 ;  /* 0x00000087aa0a723e */ /* 0x000fe200000010ff */
[--C-:B------:R-:W-:Y:S01]  /*35a0*/  FADD R102, R102, -R73.reuse ;  /* 0x8000004966667221 */ /* 0x100fe20000000000 */
[----:B------:R-:W-:Y:S01]  /*35b0*/  F2FP.BF16.PACK_AB R11, R79, R162 ;  /* 0x000000a24f0b723e */ /* 0x000fe200000010ff */
[----:B-1----:R-:W-:Y:S02]  /*35c0*/  FADD R7, R83, R52 ;  /* 0x0000003453077221 */ /* 0x002fe40000000000 */
[----:B------:R-:W1:Y:S01]  /*35d0*/  MUFU.EX2 R66, R66 ;  /* 0x0000004200427308 */ /* 0x000e620000000800 */
[----:B------:R-:W-:Y:S02]  /*35e0*/  FADD R86, R86, -R73 ;  /* 0x8000004956567221 */ /* 0x000fe40000000000 */
[----:B------:R-:W-:-:S05]  /*35f0*/  FADD R53, R87, R6 ;  /* 0x0000000657357221 */ /* 0x000fca0000000000 */
[----:B------:R-:W3:Y:S01]  /*3600*/  MUFU.EX2 R85, R156 ;  /* 0x0000009c00557308 */ /* 0x000ee20000000800 */
[----:B------:R-:W-:Y:S02]  /*3610*/  FMUL R102, R102, 1.4426950216293334961 ;  /* 0x3fb8aa3b66667820 */ /* 0x000fe40000400000 */
[----:B-----5:R-:W-:Y:S01]  /*3620*/  FADD R52, R76, R7 ;  /* 0x000000074c347221 */ /* 0x020fe20000000000 */
[----:B----4-:R-:W-:Y:S01]  /*3630*/  HMMA.16816.F32.BF16 R56, R8, R16, R56 ;  /* 0x000000100838723c */ /* 0x010fe20000041838 */
[----:B------:R-:W-:-:S03]  /*3640*/  FMUL R86, R86, 1.4426950216293334961 ;  /* 0x3fb8aa3b56567820 */ /* 0x000fc60000400000 */
[----:B------:R-:W4:Y:S01]  /*3650*/  MUFU.EX2 R68, R68 ;  /* 0x0000004400447308 */ /* 0x000f220000000800 */
[----:B------:R-:W-:Y:S02]  /*3660*/  FADD R98, R98, -R73 ;  /* 0x8000004962627221 */ /* 0x000fe40000000000 */
[----:B------:R-:W-:-:S05]  /*3670*/  FADD R16, R158, R53 ;  /* 0x000000359e107221 */ /* 0x000fca0000000000 */
[----:B------:R-:W5:Y:S01]  /*3680*/  MUFU.EX2 R106, R106 ;  /* 0x0000006a006a7308 */ /* 0x000f620000000800 */
[----:B------:R-:W-:Y:S01]  /*3690*/  FADD R53, R91, R52 ;  /* 0x000000345b357221 */ /* 0x000fe20000000000 */
[----:B------:R-:W-:Y:S01]  /*36a0*/  HMMA.16816.F32.BF16 R60, R8, R12, R60 ;  /* 0x0000000c083c723c */ /* 0x000fe2000004183c */
[----:B------:R-:W-:-:S05]  /*36b0*/  FADD R78, R78, -R73 ;  /* 0x800000494e4e7221 */ /* 0x000fca0000000000 */
[----:B------:R-:W1:Y:S01]  /*36c0*/  MUFU.EX2 R69, R69 ;  /* 0x0000004500457308 */ /* 0x000e620000000800 */
[----:B------:R-:W-:Y:S02]  /*36d0*/  FMUL R98, R98, 1.4426950216293334961 ;  /* 0x3fb8aa3b62627820 */ /* 0x000fe40000400000 */
[----:B--2---:R-:W-:-:S05]  /*36e0*/  FADD R9, R65, R16 ;  /* 0x0000001041097221 */ /* 0x004fca0000000000 */
[----:B------:R-:W2:Y:S01]  /*36f0*/  MUFU.EX2 R79, R102 ;  /* 0x00000066004f7308 */ /* 0x000ea20000000800 */
[----:B0-----:R-:W-:Y:S02]  /*3700*/  FADD R8, R154, R53 ;  /* 0x000000359a087221 */ /* 0x001fe40000000000 */
[----:B------:R-:W-:Y:S02]  /*3710*/  FMUL R78, R78, 1.4426950216293334961 ;  /* 0x3fb8aa3b4e4e7820 */ /* 0x000fe40000400000 */
[----:B------:R-:W-:-:S03]  /*3720*/  FADD R67, R67, -R73 ;  /* 0x8000004943437221 */ /* 0x000fc60000000000 */
[----:B------:R-:W0:Y:S01]  /*3730*/  MUFU.EX2 R70, R70 ;  /* 0x0000004600467308 */ /* 0x000e220000000800 */
[----:B-1----:R-:W-:-:S07]  /*3740*/  FADD R9, R66, R9 ;  /* 0x0000000942097221 */ /* 0x002fce0000000000 */
[----:B------:R-:W-:Y:S01]  /*3750*/  MUFU.EX2 R71, R71 ;  /* 0x0000004700477308 */ /* 0x000fe20000000800 */
[----:B---3--:R-:W-:Y:S01]  /*3760*/  FADD R11, R85, R8 ;  /* 0x00000008550b7221 */ /* 0x008fe20000000000 */
[----:B------:R-:W-:-:S06]  /*3770*/  F2FP.BF16.PACK_AB R5, R83, R82 ;  /* 0x000000525305723e */ /* 0x000fcc00000010ff */
[----:B------:R-:W1:Y:S01]  /*3780*/  MUFU.EX2 R86, R86 ;  /* 0x0000005600567308 */ /* 0x000e620000000800 */
[----:B------:R-:W-:Y:S01]  /*3790*/  FMUL R67, R67, 1.4426950216293334961 ;  /* 0x3fb8aa3b43437820 */ /* 0x000fe20000400000 */
[----:B------:R-:W-:Y:S01]  /*37a0*/  F2FP.BF16.PACK_AB R4, R166, R107 ;  /* 0x0000006ba604723e */ /* 0x000fe200000010ff */
[----:B----4-:R-:W-:Y:S01]  /*37b0*/  FADD R12, R68, R9 ;  /* 0x00000009440c7221 */ /* 0x010fe20000000000 */
[----:B------:R-:W-:-:S04]  /*37c0*/  F2FP.BF16.PACK_AB R6, R158, R87 ;  /* 0x000000579e06723e */ /* 0x000fc800000010ff */
[----:B------:R-:W3:Y:S01]  /*37d0*/  MUFU.EX2 R17, R98 ;  /* 0x0000006200117308 */ /* 0x000ee20000000800 */
[----:B-----5:R-:W-:Y:S01]  /*37e0*/  FADD R16, R106, R11 ;  /* 0x0000000b6a107221 */ /* 0x020fe20000000000 */
[----:B------:R-:W-:Y:S01]  /*37f0*/  F2FP.BF16.PACK_AB R7, R91, R76 ;  /* 0x0000004c5b07723e */ /* 0x000fe200000010ff */
[----:B------:R-:W-:Y:S01]  /*3800*/  FADD R13, R69, R12 ;  /* 0x0000000c450d7221 */ /* 0x000fe20000000000 */
[----:B------:R-:W4:Y:S04]  /*3810*/  LDSM.16.M88.4 R52, [R112+0x80] ;  /* 0x000080007034783b */ /* 0x000f280000000200 */
[----:B------:R-:W5:Y:S01]  /*3820*/  MUFU.EX2 R72, R72 ;  /* 0x0000004800487308 */ /* 0x000f620000000800 */
[----:B--2---:R-:W-:Y:S01]  /*3830*/  FADD R83, R79, R16 ;  /* 0x000000104f537221 */ /* 0x004fe20000000000 */
[----:B------:R-:W-:Y:S06]  /*3840*/  LDSM.16.M88.4 R8, [R112+0x880] ;  /* 0x000880007008783b */ /* 0x000fec0000000200 */
[----:B------:R-:W2:Y:S01]  /*3850*/  MUFU.EX2 R78, R78 ;  /* 0x0000004e004e7308 */ /* 0x000ea20000000800 */
[----:B0-----:R-:W-:-:S02]  /*3860*/  FADD R12, R70, R13 ;  /* 0x0000000d460c7221 */ /* 0x001fc40000000000 */
[----:B-1----:R-:W-:-:S05]  /*3870*/  FADD R16, R86, R83 ;  /* 0x0000005356107221 */ /* 0x002fca0000000000 */
[----:B------:R-:W0:Y:S01]  /*3880*/  MUFU.EX2 R67, R67 ;  /* 0x0000004300437308 */ /* 0x000e220000000800 */
[----:B------:R-:W-:Y:S01]  /*3890*/  HMMA.16816.F32.BF16 R56, R4, R18, R56 ;  /* 0x000000120438723c */ /* 0x000fe20000041838 */
[----:B------:R-:W-:-:S06]  /*38a0*/  FADD R13, R71, R12 ;  /* 0x0000000c470d7221 */ /* 0x000fcc0000000000 */
[----:B---3--:R-:W-:Y:S02]  /*38b0*/  FADD R19, R17, R16 ;  /* 0x0000001011137221 */ /* 0x008fe40000000000 */
[----:B-----5:R-:W-:Y:S02]  /*38c0*/  FADD R12, R72, R13 ;  /* 0x0000000d480c7221 */ /* 0x020fe40000000000 */
[----:B--2---:R-:W-:Y:S02]  /*38d0*/  FADD R16, R78, R19 ;  /* 0x000000134e107221 */ /* 0x004fe40000000000 */
[----:B------:R-:W-:Y:S02]  /*38e0*/  FADD R12, R75, R12 ;  /* 0x0000000c4b0c7221 */ /* 0x000fe40000000000 */
[----:B0-----:R-:W-:Y:S01]  /*38f0*/  FADD R16, R67, R16 ;  /* 0x0000001043107221 */ /* 0x001fe20000000000 */
[----:B------:R-:W-:Y:S02]  /*3900*/  HMMA.16816.F32.BF16 R60, R4, R14, R60 ;  /* 0x0000000e043c723c */ /* 0x000fe4000004183c */
[----:B------:R-:W0:Y:S04]  /*3910*/  SHFL.BFLY PT, R13, R12, 0x2, 0x1f ;  /* 0x0c401f000c0d7f89 */ /* 0x000e2800000e0000 */
[----:B------:R-:W1:Y:S01]  /*3920*/  SHFL.BFLY PT, R15, R16, 0x2, 0x1f ;  /* 0x0c401f00100f7f89 */ /* 0x000e6200000e0000 */
[----:B------:R-:W-:-:S02]  /*3930*/  F2FP.BF16.PACK_AB R4, R66, R65 ;  /* 0x000000414204723e */ /* 0x000fc400000010ff */
[----:B------:R-:W-:Y:S02]  /*3940*/  F2FP.BF16.PACK_AB R5, R85, R154 ;  /* 0x0000009a5505723e */ /* 0x000fe400000010ff */
[----:B------:R-:W-:Y:S02]  /*3950*/  F2FP.BF16.PACK_AB R6, R69, R68 ;  /* 0x000000444506723e */ /* 0x000fe400000010ff */
[----:B------:R-:W-:-:S07]  /*3960*/  F2FP.BF16.PACK_AB R7, R79, R106 ;  /* 0x0000006a4f07723e */ /* 0x000fce00000010ff */
[----:B----4-:R-:W-:Y:S01]  /*3970*/  HMMA.16816.F32.BF16 R56, R4, R52, R56 ;  /* 0x000000340438723c */ /* 0x010fe20000041838 */
[----:B0-----:R-:W-:Y:S02]  /*3980*/  FADD R13, R12, R13 ;  /* 0x0000000d0c0d7221 */ /* 0x001fe40000000000 */
[----:B-1----:R-:W-:-:S05]  /*3990*/  FADD R15, R16, R15 ;  /* 0x0000000f100f7221 */ /* 0x002fca0000000000 */
[----:B------:R-:W-:Y:S01]  /*39a0*/  HMMA.16816.F32.BF16 R60, R4, R8, R60 ;  /* 0x00000008043c723c */ /* 0x000fe2000004183c */
[----:B------:R-:W0:Y:S04]  /*39b0*/  SHFL.BFLY PT, R14, R13, 0x1, 0x1f ;  /* 0x0c201f000d0e7f89 */ /* 0x000e2800000e0000 */
[----:B------:R-:W1:Y:S01]  /*39c0*/  SHFL.BFLY PT, R12, R15, 0x1, 0x1f ;  /* 0x0c201f000f0c7f89 */ /* 0x000e6200000e0000 */
[----:B------:R-:W-:Y:S01]  /*39d0*/  UIADD3 UR4, UR4, 0x80, URZ ;  /* 0x0000008004047890 */ /* 0x000fe2000fffe03f */
[----:B------:R-:W-:Y:S02]  /*39e0*/  F2FP.BF16.PACK_AB R16, R71, R70 ;  /* 0x000000464710723e */ /* 0x000fe400000010ff */
[----:B------:R-:W-:-:S03]  /*39f0*/  F2FP.BF16.PACK_AB R17, R17, R86 ;  /* 0x000000561111723e */ /* 0x000fc600000010ff */
[----:B------:R-:W-:Y:S02]  /*3a00*/  ISETP.LE.AND P0, PT, R113, UR4, PT ;  /* 0x0000000471007c0c */ /* 0x000fe4000bf03270 */
[----:B------:R-:W-:Y:S02]  /*3a10*/  F2FP.BF16.PACK_AB R18, R75, R72 ;  /* 0x000000484b12723e */ /* 0x000fe400000010ff */
[----:B------:R-:W-:Y:S01]  /*3a20*/  F2FP.BF16.PACK_AB R19, R67, R78 ;  /* 0x0000004e4313723e */ /* 0x000fe200000010ff */
[----:B------:R-:W-:-:S06]  /*3a30*/  IMAD.MOV.U32 R131, RZ, RZ, R64 ;  /* 0x000000ffff837224 */ /* 0x000fcc00078e0040 */
[----:B------:R-:W-:Y:S01]  /*3a40*/  HMMA.16816.F32.BF16 R4, R16, R54, R56 ;  /* 0x000000361004723c */ /* 0x000fe20000041838 */
[----:B0-----:R-:W-:Y:S02]  /*3a50*/  FADD R14, R13, R14 ;  /* 0x0000000e0d0e7221 */ /* 0x001fe40000000000 */
[----:B-1----:R-:W-:-:S05]  /*3a60*/  FADD R12, R15, R12 ;  /* 0x0000000c0f0c7221 */ /* 0x002fca0000000000 */
[----:B------:R-:W-:Y:S01]  /*3a70*/  HMMA.16816.F32.BF16 R8, R16, R10, R60 ;  /* 0x0000000a1008723c */ /* 0x000fe2000004183c */
[----:B------:R-:W-:Y:S02]  /*3a80*/  FFMA R114, R77, R114, R14 ;  /* 0x000000724d727223 */ /* 0x000fe4000000000e */
[----:B------:R-:W-:-:S04]  /*3a90*/  FFMA R128, R81, R128, R12 ;  /* 0x0000008051807223 */ /* 0x000fc8000000000c */
[----:B------:R-:W-:Y:S02]  /*3aa0*/  IMAD.MOV.U32 R16, RZ, RZ, 0x80 ;  /* 0x00000080ff107424 */ /* 0x000fe400078e00ff */
[----:B------:R-:W-:Y:S02]  /*3ab0*/  IMAD.MOV.U32 R129, RZ, RZ, R73 ;  /* 0x000000ffff817224 */ /* 0x000fe400078e0049 */
[C---:B------:R-:W-:Y:S02]  /*3ac0*/  IMAD R111, R16.reuse, c[0x0][0x1b4], R111 ;  /* 0x00006d00106f7a24 */ /* 0x040fe400078e026f */
[----:B------:R-:W-:Y:S01]  /*3ad0*/  IMAD R121, R16, c[0x0][0x1a4], R121 ;  /* 0x0000690010797a24 */ /* 0x000fe200078e0279 */
[----:B------:R-:W-:Y:S01]  /*3ae0*/  @P0 CALL.REL.NOINC `(.L_x_0) ;  /* 0x0000001000000944 */ /* 0x000fe20003c00000 */
[----:B------:R-:W-:Y:S05]  /*3af0*/  BRA `(.L_x_1) ;  /* 0xffffcf3000007947 */ /* 0x000fea000383ffff */
.L_x_0:
[----:B------:R-:W-:Y:S01]  /*3b00*/  ISETP.NE.U32.AND P0, PT, R133, RZ, PT ;  /* 0x000000ff8500720c */ /* 0x000fe20003f05070 */
[----:B------:R-:W-:Y:S01]  /*3b10*/  IMAD.SHL.U32 R3, R0, 0x20, RZ ;  /* 0x0000002000037824 */ /* 0x000fe200078e00ff */
[----:B------:R-:W-:Y:S01]  /*3b20*/  LOP3.LUT R117, R117, 0x1c, R0, 0xf8, !PT ;  /* 0x0000001c75757812 */ /* 0x000fe200078ef800 */
[----:B------:R-:W-:Y:S01]  /*3b30*/  IMAD.MOV.U32 R20, RZ, RZ, R6 ;  /* 0x000000ffff147224 */ /* 0x000fe200078e0006 */
[----:B------:R-:W-:Y:S01]  /*3b40*/  SEL R2, RZ, 0x240, !P0 ;  /* 0x00000240ff027807 */ /* 0x000fe20004000000 */
[----:B------:R-:W-:Y:S01]  /*3b50*/  IMAD.MOV.U32 R18, RZ, RZ, R7 ;  /* 0x000000ffff127224 */ /* 0x000fe200078e0007 */
[C---:B------:R-:W-:Y:S01]  /*3b60*/  FSETP.GT.AND P0, PT, |R114|.reuse, 8.50705917302346158658e+37, PT ;  /* 0x7e8000007200780b */ /* 0x040fe20003f04200 */
[----:B------:R-:W-:Y:S01]  /*3b70*/  IMAD.MOV.U32 R22, RZ, RZ, R4 ;  /* 0x000000ffff167224 */ /* 0x000fe200078e0004 */
[----:B------:R-:W-:Y:S01]  /*3b80*/  LOP3.LUT R117, R117, R2, RZ, 0x3c, !PT ;  /* 0x0000000275757212 */ /* 0x000fe200078e3cff */
[----:B------:R-:W-:Y:S01]  /*3b90*/  FMUL R2, R114, 8388608 ;  /* 0x4b00000072027820 */ /* 0x000fe20000400000 */
[----:B------:R-:W-:Y:S01]  /*3ba0*/  FSETP.GT.AND P6, PT, |R128|, 8.50705917302346158658e+37, PT ;  /* 0x7e8000008000780b */ /* 0x000fe20003fc4200 */
[----:B------:R-:W-:Y:S01]  /*3bb0*/  IMAD.MOV.U32 R16, RZ, RZ, R5 ;  /* 0x000000ffff107224 */ /* 0x000fe200078e0005 */
[C---:B------:R-:W-:Y:S01]  /*3bc0*/  FSETP.GEU.AND P4, PT, |R114|.reuse, 1.175494350822287508e-38, PT ;  /* 0x008000007200780b */ /* 0x040fe20003f8e200 */
[----:B------:R-:W-:Y:S01]  /*3bd0*/  IMAD.MOV.U32 R14, RZ, RZ, R10 ;  /* 0x000000ffff0e7224 */ /* 0x000fe200078e000a */
[----:B------:R-:W-:Y:S01]  /*3be0*/  FSETP.GEU.AND P3, PT, R114, 1.175494350822287508e-38, PT ;  /* 0x008000007200780b */ /* 0x000fe20003f6e000 */
[----:B------:R-:W-:Y:S01]  /*3bf0*/  IMAD.MOV.U32 R10, RZ, RZ, R11 ;  /* 0x000000ffff0a7224 */ /* 0x000fe200078e000b */
[----:B------:R-:W-:Y:S01]  /*3c00*/  FSETP.GEU.AND P5, PT, |R128|, 1.175494350822287508e-38, PT ;  /* 0x008000008000780b */ /* 0x000fe20003fae200 */
[----:B------:R-:W-:Y:S01]  /*3c10*/  BAR.SYNC.DEFER_BLOCKING 0x0 ;  /* 0x0000000000007b1d */ /* 0x000fe20000010000 */
[----:B------:R-:W-:Y:S01]  /*3c20*/  FSEL R24, R2, R114, !P3 ;  /* 0x0000007202187208 */ /* 0x000fe20005800000 */
[C---:B------:R-:W-:Y:S01]  /*3c30*/  FMUL R2, R128.reuse, 8388608 ;  /* 0x4b00000080027820 */ /* 0x040fe20000400000 */
[----:B------:R-:W-:Y:S01]  /*3c40*/  FSETP.GEU.AND P2, PT, R128, 1.175494350822287508e-38, PT ;  /* 0x008000008000780b */ /* 0x000fe20003f4e000 */
[----:B------:R-:W-:Y:S01]  /*3c50*/  @P0 FMUL R114, R114, 0.25 ;  /* 0x3e80000072720820 */ /* 0x000fe20000400000 */
[----:B------:R-:W-:Y:S01]  /*3c60*/  LOP3.LUT R6, R3, 0x300, RZ, 0xc0, !PT ;  /* 0x0000030003067812 */ /* 0x000fe200078ec0ff */
[----:B------:R-:W-:Y:S01]  /*3c70*/  @P0 FMUL R9, R9, 0.25 ;  /* 0x3e80000009090820 */ /* 0x000fe20000400000 */
[----:B------:R-:W-:Y:S01]  /*3c80*/  FSEL R25, R2, R128, !P2 ;  /* 0x0000008002197208 */ /* 0x000fe20005000000 */
[----:B------:R-:W-:Y:S01]  /*3c90*/  @P6 FMUL R128, R128, 0.25 ;  /* 0x3e80000080806820 */ /* 0x000fe20000400000 */
[----:B------:R-:W-:Y:S01]  /*3ca0*/  IADD3 R2, R24, -0x3f3504f3, RZ ;  /* 0xc0cafb0d18027810 */ /* 0x000fe20007ffe0ff */
[----:B------:R-:W-:Y:S01]  /*3cb0*/  @!P4 FMUL R114, R114, 16777216 ;  /* 0x4b8000007272c820 */ /* 0x000fe20000400000 */
[----:B------:R-:W-:Y:S01]  /*3cc0*/  SHF.R.U32.HI R109, RZ, 0x1, R109 ;  /* 0x00000001ff6d7819 */ /* 0x000fe2000001166d */
[----:B------:R-:W-:Y:S01]  /*3cd0*/  @!P5 FMUL R128, R128, 16777216 ;  /* 0x4b8000008080d820 */ /* 0x000fe20000400000 */
[----:B------:R-:W-:Y:S01]  /*3ce0*/  LOP3.LUT R2, R2, 0xff800000, RZ, 0xc0, !PT ;  /* 0xff80000002027812 */ /* 0x000fe200078ec0ff */
[----:B------:R-:W0:Y:S01]  /*3cf0*/  MUFU.RCP R3, R114 ;  /* 0x0000007200037308 */ /* 0x000e220000001000 */
[----:B------:R-:W-:Y:S01]  /*3d00*/  @P0 FMUL R8, R8, 0.25 ;  /* 0x3e80000008080820 */ /* 0x000fe20000400000 */
[----:B------:R-:W-:Y:S01]  /*3d10*/  LOP3.LUT R110, R110, 0x78, RZ, 0xc0, !PT ;  /* 0x000000786e6e7812 */ /* 0x000fe200078ec0ff */
[----:B------:R-:W-:Y:S01]  /*3d20*/  @P0 FMUL R16, R16, 0.25 ;  /* 0x3e80000010100820 */ /* 0x000fe20000400000 */
[----:B------:R-:W-:Y:S01]  /*3d30*/  LOP3.LUT R115, R115, 0x38, RZ, 0xc0, !PT ;  /* 0x0000003873737812 */ /* 0x000fe200078ec0ff */
[----:B------:R-:W-:-:S02]  /*3d40*/  @P0 FMUL R22, R22, 0.25 ;  /* 0x3e80000016160820 */ /* 0x000fc40000400000 */
[----:B------:R-:W-:Y:S01]  /*3d50*/  @P6 FMUL R10, R10, 0.25 ;  /* 0x3e8000000a0a6820 */ /* 0x000fe20000400000 */
[----:B------:R-:W1:Y:S01]  /*3d60*/  MUFU.RCP R7, R128 ;  /* 0x0000008000077308 */ /* 0x000e620000001000 */
[----:B------:R-:W-:Y:S02]  /*3d70*/  IMAD.SHL.U32 R19, R0, 0x4, RZ ;  /* 0x0000000400137824 */ /* 0x000fe400078e00ff */
[----:B------:R-:W-:Y:S02]  /*3d80*/  @P6 FMUL R14, R14, 0.25 ;  /* 0x3e8000000e0e6820 */ /* 0x000fe40000400000 */
[----:B------:R-:W-:Y:S01]  /*3d90*/  @!P4 FMUL R9, R9, 16777216 ;  /* 0x4b8000000909c820 */ /* 0x000fe20000400000 */
[----:B------:R-:W-:Y:S01]  /*3da0*/  LOP3.LUT R6, R6, 0xfc, R19, 0xf8, !PT ;  /* 0x000000fc06067812 */ /* 0x000fe200078ef813 */
[----:B------:R-:W-:Y:S01]  /*3db0*/  @!P4 FMUL R8, R8, 16777216 ;  /* 0x4b8000000808c820 */ /* 0x000fe20000400000 */
[----:B------:R-:W-:Y:S01]  /*3dc0*/  LOP3.LUT R19, R19, 0x40, RZ, 0xc0, !PT ;  /* 0x0000004013137812 */ /* 0x000fe200078ec0ff */
[----:B------:R-:W-:Y:S01]  /*3dd0*/  @!P4 FMUL R16, R16, 16777216 ;  /* 0x4b8000001010c820 */ /* 0x000fe20000400000 */
[----:B------:R-:W-:Y:S01]  /*3de0*/  LOP3.LUT R109, R6, R109, RZ, 0x3c, !PT ;  /* 0x0000006d066d7212 */ /* 0x000fe200078e3cff */
[----:B------:R-:W-:Y:S01]  /*3df0*/  @!P4 FMUL R22, R22, 16777216 ;  /* 0x4b8000001616c820 */ /* 0x000fe20000400000 */
[----:B------:R-:W-:Y:S01]  /*3e00*/  ISETP.GE.U32.AND P4, PT, R25, 0x7f800000, PT ;  /* 0x7f8000001900780c */ /* 0x000fe20003f86070 */
[----:B------:R-:W-:-:S02]  /*3e10*/  @P6 FMUL R18, R18, 0.25 ;  /* 0x3e80000012126820 */ /* 0x000fc40000400000 */
[----:B------:R-:W-:Y:S02]  /*3e20*/  @P6 FMUL R20, R20, 0.25 ;  /* 0x3e80000014146820 */ /* 0x000fe40000400000 */
[----:B------:R-:W-:Y:S02]  /*3e30*/  @!P5 FMUL R10, R10, 16777216 ;  /* 0x4b8000000a0ad820 */ /* 0x000fe40000400000 */
[----:B------:R-:W-:Y:S02]  /*3e40*/  @!P5 FMUL R14, R14, 16777216 ;  /* 0x4b8000000e0ed820 */ /* 0x000fe40000400000 */
[----:B------:R-:W-:Y:S02]  /*3e50*/  IMAD R15, R50, c[0x0][0x1c0], RZ ;  /* 0x00007000320f7a24 */ /* 0x000fe400078e02ff */
[----:B------:R-:W-:Y:S02]  /*3e60*/  IMAD R17, R51, c[0x0][0x1c4], RZ ;  /* 0x0000710033117a24 */ /* 0x000fe400078e02ff */
[----:B0-----:R-:W-:-:S02]  /*3e70*/  FMUL R11, R3, R9 ;  /* 0x00000009030b7220 */ /* 0x001fc40000400000 */
[C---:B------:R-:W-:Y:S02]  /*3e80*/  FMUL R12, R3.reuse, R8 ;  /* 0x00000008030c7220 */ /* 0x040fe40000400000 */
[C---:B------:R-:W-:Y:S02]  /*3e90*/  FMUL R16, R3.reuse, R16 ;  /* 0x0000001003107220 */ /* 0x040fe40000400000 */
[----:B------:R-:W-:Y:S01]  /*3ea0*/  FMUL R13, R3, R22 ;  /* 0x00000016030d7220 */ /* 0x000fe20000400000 */
[----:B------:R-:W-:Y:S01]  /*3eb0*/  IADD3 R3, R25, -0x3f3504f3, RZ ;  /* 0xc0cafb0d19037810 */ /* 0x000fe20007ffe0ff */
[----:B------:R-:W-:Y:S01]  /*3ec0*/  @!P5 FMUL R18, R18, 16777216 ;  /* 0x4b8000001212d820 */ /* 0x000fe20000400000 */
[----:B------:R-:W-:Y:S01]  /*3ed0*/  F2FP.BF16.PACK_AB R11, R11, R16 ;  /* 0x000000100b0b723e */ /* 0x000fe200000010ff */
[----:B------:R-:W-:Y:S01]  /*3ee0*/  @!P5 FMUL R20, R20, 16777216 ;  /* 0x4b8000001414d820 */ /* 0x000fe20000400000 */
[----:B------:R-:W-:Y:S01]  /*3ef0*/  LOP3.LUT R6, R3, 0xff800000, RZ, 0xc0, !PT ;  /* 0xff80000003067812 */ /* 0x000fe200078ec0ff */
[C---:B-1----:R-:W-:Y:S01]  /*3f00*/  FMUL R9, R7.reuse, R10 ;  /* 0x0000000a07097220 */ /* 0x042fe20000400000 */
[----:B------:R-:W-:Y:S01]  /*3f10*/  F2FP.BF16.PACK_AB R12, R12, R13 ;  /* 0x0000000d0c0c723e */ /* 0x000fe200000010ff */
[----:B------:R-:W-:Y:S01]  /*3f20*/  FMUL R10, R7, R14 ;  /* 0x0000000e070a7220 */ /* 0x000fe20000400000 */
[----:B------:R-:W-:Y:S01]  /*3f30*/  LOP3.LUT R16, R117, 0x20, RZ, 0x3c, !PT ;  /* 0x0000002075107812 */ /* 0x000fe200078e3cff */
[----:B------:R-:W-:Y:S01]  /*3f40*/  IMAD.SHL.U32 R4, R15, 0x2, RZ ;  /* 0x000000020f047824 */ /* 0x000fe200078e00ff */
[----:B------:R-:W-:Y:S01]  /*3f50*/  STS [R117+0x80], R11 ;  /* 0x0000800b75007388 */ /* 0x000fe20000000800 */
[----:B------:R-:W-:Y:S01]  /*3f60*/  IMAD.SHL.U32 R5, R17, 0x2, RZ ;  /* 0x0000000211057824 */ /* 0x000fe200078e00ff */
[C---:B------:R-:W-:Y:S01]  /*3f70*/  ISETP.GE.U32.AND P5, PT, R24.reuse, 0x7f800000, PT ;  /* 0x7f8000001800780c */ /* 0x040fe20003fa6070 */
[C---:B------:R-:W-:Y:S01]  /*3f80*/  FMUL R14, R7.reuse, R18 ;  /* 0x00000012070e7220 */ /* 0x040fe20000400000 */
[----:B------:R-:W-:Y:S01]  /*3f90*/  STS [R117], R12 ;  /* 0x0000000c75007388 */ /* 0x000fe20000000800 */
[----:B------:R-:W-:Y:S01]  /*3fa0*/  FMUL R7, R7, R20 ;  /* 0x0000001407077220 */ /* 0x000fe20000400000 */
[----:B------:R-:W-:Y:S01]  /*3fb0*/  IADD3 R21, P0, P1, R5, c[0x0][0x178], R4 ;  /* 0x00005e0005157a10 */ /* 0x000fe2000791e004 */
[----:B------:R-:W-:Y:S01]  /*3fc0*/  IMAD.IADD R3, R24, 0x1, -R2 ;  /* 0x0000000118037824 */ /* 0x000fe200078e0a02 */
[----:B------:R-:W-:Y:S01]  /*3fd0*/  F2FP.BF16.PACK_AB R14, R9, R14 ;  /* 0x0000000e090e723e */ /* 0x000fe200000010ff */
[----:B------:R-:W-:Y:S01]  /*3fe0*/  IMAD.IADD R5, R25, 0x1, -R6 ;  /* 0x0000000119057824 */ /* 0x000fe200078e0a06 */
[----:B------:R-:W-:Y:S01]  /*3ff0*/  F2FP.BF16.PACK_AB R13, R10, R7 ;  /* 0x000000070a0d723e */ /* 0x000fe200000010ff */
[----:B------:R-:W-:-:S02]  /*4000*/  IMAD.MOV.U32 R23, RZ, RZ, 0x3dc6b27f ;  /* 0x3dc6b27fff177424 */ /* 0x000fc400078e00ff */
[----:B------:R-:W-:Y:S01]  /*4010*/  FADD R4, R3, -1 ;  /* 0xbf80000003047421 */ /* 0x000fe20000000000 */
[----:B------:R-:W-:Y:S01]  /*4020*/  STS [R16+0x180], R14 ;  /* 0x0001800e10007388 */ /* 0x000fe20000000800 */
[----:B------:R-:W-:Y:S02]  /*4030*/  FADD R8, R5, -1 ;  /* 0xbf80000005087421 */ /* 0x000fe40000000000 */
[-C--:B------:R-:W-:Y:S01]  /*4040*/  FFMA.FTZ R3, R4, R23.reuse, -0.16845393180847167969 ;  /* 0xbe2c7f3004037423 */ /* 0x080fe20000010017 */
[----:B------:R-:W-:Y:S01]  /*4050*/  STS [R16+0x100], R13 ;  /* 0x0001000d10007388 */ /* 0x000fe20000000800 */
[----:B------:R-:W-:Y:S02]  /*4060*/  FFMA.FTZ R5, R8, R23, -0.16845393180847167969 ;  /* 0xbe2c7f3008057423 */ /* 0x000fe40000010017 */
[----:B------:R-:W-:Y:S01]  /*4070*/  FFMA.FTZ R3, R4, R3, 0.1716887056827545166 ;  /* 0x3e2fcf2a04037423 */ /* 0x000fe20000010003 */
[----:B------:R-:W-:Y:S01]  /*4080*/  BAR.SYNC.DEFER_BLOCKING 0x0 ;  /* 0x0000000000007b1d */ /* 0x000fe20000010000 */
[----:B------:R-:W-:-:S02]  /*4090*/  FFMA.FTZ R5, R8, R5, 0.1716887056827545166 ;  /* 0x3e2fcf2a08057423 */ /* 0x000fc40000010005 */
[----:B------:R-:W-:Y:S02]  /*40a0*/  FFMA.FTZ R3, R4, R3, -0.17900948226451873779 ;  /* 0xbe374e4304037423 */ /* 0x000fe40000010003 */
[----:B------:R-:W-:Y:S02]  /*40b0*/  FFMA.FTZ R5, R8, R5, -0.17900948226451873779 ;  /* 0xbe374e4308057423 */ /* 0x000fe40000010005 */
[----:B------:R-:W-:Y:S02]  /*40c0*/  FFMA.FTZ R3, R4, R3, 0.20512372255325317383 ;  /* 0x3e520bf404037423 */ /* 0x000fe40000010003 */
[----:B------:R-:W-:Y:S02]  /*40d0*/  FFMA.FTZ R7, R8, R5, 0.20512372255325317383 ;  /* 0x3e520bf408077423 */ /* 0x000fe40000010005 */
[----:B------:R-:W-:Y:S02]  /*40e0*/  FFMA.FTZ R5, R4, R3, -0.24046532809734344482 ;  /* 0xbe763c8b04057423 */ /* 0x000fe40000010003 */
[----:B------:R-:W-:Y:S01]  /*40f0*/  FFMA.FTZ R7, R8, R7, -0.24046532809734344482 ;  /* 0xbe763c8b08077423 */ /* 0x000fe20000010007 */
[----:B------:R0:W1:Y:S01]  /*4100*/  I2F R3, R2 ;  /* 0x0000000200037306 */ /* 0x0000620000201400 */
[----:B------:R-:W-:-:S02]  /*4110*/  FFMA.FTZ R5, R4, R5, 0.28857114911079406738 ;  /* 0x3e93bf9904057423 */ /* 0x000fc40000010005 */
[----:B------:R-:W-:Y:S02]  /*4120*/  FFMA.FTZ R7, R8, R7, 0.28857114911079406738 ;  /* 0x3e93bf9908077423 */ /* 0x000fe40000010007 */
[----:B------:R-:W-:Y:S02]  /*4130*/  FFMA.FTZ R5, R4, R5, -0.36067417263984680176 ;  /* 0xbeb8aa4904057423 */ /* 0x000fe40000010005 */
[----:B------:R-:W-:Y:S02]  /*4140*/  FFMA.FTZ R9, R8, R7, -0.36067417263984680176 ;  /* 0xbeb8aa4908097423 */ /* 0x000fe40000010007 */
[----:B------:R-:W-:Y:S01]  /*4150*/  FFMA.FTZ R5, R4, R5, 0.48089820146560668945 ;  /* 0x3ef6384a04057423 */ /* 0x000fe20000010005 */
[----:B------:R-:W2:Y:S01]  /*4160*/  LDS R109, [R109] ;  /* 0x000000006d6d7984 */ /* 0x000ea20000000800 */
[----:B------:R3:W4:Y:S01]  /*4170*/  I2F R7, R6 ;  /* 0x0000000600077306 */ /* 0x0007220000201400 */
[----:B------:R-:W-:Y:S01]  /*4180*/  FFMA.FTZ R9, R8, R9, 0.48089820146560668945 ;  /* 0x3ef6384a08097423 */ /* 0x000fe20000010009 */
[----:B0-----:R-:W-:Y:S01]  /*4190*/  FSEL R2, RZ, -23, P3 ;  /* 0xc1b80000ff027808 */ /* 0x001fe20001800000 */
[----:B------:R-:W-:-:S02]  /*41a0*/  FFMA.FTZ R5, R4, R5, -0.72134751081466674805 ;  /* 0xbf38aa3b04057423 */ /* 0x000fc40000010005 */
[----:B------:R-:W-:Y:S02]  /*41b0*/  FFMA.FTZ R9, R8, R9, -0.72134751081466674805 ;  /* 0xbf38aa3b08097423 */ /* 0x000fe40000010009 */
[----:B------:R-:W-:Y:S02]  /*41c0*/  FMUL R5, R4, R5 ;  /* 0x0000000504057220 */ /* 0x000fe40000400000 */
[----:B------:R-:W-:Y:S01]  /*41d0*/  FMUL R9, R8, R9 ;  /* 0x0000000908097220 */ /* 0x000fe20000400000 */
[----:B---3--:R-:W-:Y:S01]  /*41e0*/  FSEL R6, RZ, -23, P2 ;  /* 0xc1b80000ff067808 */ /* 0x008fe20001000000 */
[----:B------:R-:W-:Y:S01]  /*41f0*/  FMUL R5, R4, R5 ;  /* 0x0000000504057220 */ /* 0x000fe20000400000 */
[----:B------:R-:W-:Y:S01]  /*4200*/  LOP3.LUT P2, RZ, R0, 0xe0, RZ, 0xc0, !PT ;  /* 0x000000e000ff7812 */ /* 0x000fe2000784c0ff */
[----:B------:R-:W-:Y:S02]  /*4210*/  FMUL R9, R8, R9 ;  /* 0x0000000908097220 */ /* 0x000fe40000400000 */
[----:B-1----:R-:W-:-:S02]  /*4220*/  FFMA.FTZ R2, R3, 1.1920928955078125e-07, R2 ;  /* 0x3400000003027823 */ /* 0x002fc40000010002 */
[----:B------:R-:W-:Y:S02]  /*4230*/  FFMA.FTZ R5, R4, 1.4426950216293334961, R5 ;  /* 0x3fb8aa3b04057823 */ /* 0x000fe40000010005 */
[----:B------:R-:W-:Y:S02]  /*4240*/  @P5 IMAD.MOV.U32 R3, RZ, RZ, 0x7f800000 ;  /* 0x7f800000ff035424 */ /* 0x000fe400078e00ff */
[----:B----4-:R-:W-:Y:S02]  /*4250*/  FFMA.FTZ R6, R7, 1.1920928955078125e-07, R6 ;  /* 0x3400000007067823 */ /* 0x010fe40000010006 */
[----:B------:R-:W-:Y:S02]  /*4260*/  FFMA.FTZ R9, R8, 1.4426950216293334961, R9 ;  /* 0x3fb8aa3b08097823 */ /* 0x000fe40000010009 */
[----:B------:R-:W-:Y:S02]  /*4270*/  FADD R5, R2, R5 ;  /* 0x0000000502057221 */ /* 0x000fe40000000000 */
[----:B------:R-:W-:-:S02]  /*4280*/  @P4 IMAD.MOV.U32 R2, RZ, RZ, 0x7f800000 ;  /* 0x7f800000ff024424 */ /* 0x000fc400078e00ff */
[----:B------:R-:W-:Y:S02]  /*4290*/  @P5 FFMA.FTZ R5, R24, R3, +INF ;  /* 0x7f80000018055423 */ /* 0x000fe40000010003 */
[----:B------:R-:W-:Y:S02]  /*42a0*/  IMAD R108, R108, c[0x0][0x1c8], RZ ;  /* 0x000072006c6c7a24 */ /* 0x000fe400078e02ff */
[----:B------:R-:W-:Y:S02]  /*42b0*/  IMAD.MOV.U32 R3, RZ, RZ, c[0x0][0x1c8] ;  /* 0x00007200ff037624 */ /* 0x000fe400078e00ff */
[----:B------:R-:W-:Y:S02]  /*42c0*/  FADD R6, R6, R9 ;  /* 0x0000000906067221 */ /* 0x000fe40000000000 */
[----:B------:R-:W-:-:S04]  /*42d0*/  IMAD.HI R15, R15, 0x2, RZ ;  /* 0x000000020f0f7827 */ /* 0x000fc800078e02ff */
[----:B------:R-:W-:-:S04]  /*42e0*/  IMAD.HI R10, R17, 0x2, RZ ;  /* 0x00000002110a7827 */ /* 0x000fc800078e02ff */
[----:B------:R-:W-:Y:S01]  /*42f0*/  @P4 FFMA.FTZ R6, R25, R2, +INF ;  /* 0x7f80000019064423 */ /* 0x000fe20000010002 */
[----:B------:R-:W-:Y:S01]  /*4300*/  SHF.R.U32.HI R2, RZ, 0x1, R0 ;  /* 0x00000001ff027819 */ /* 0x000fe20000011600 */
[----:B------:R-:W-:Y:S01]  /*4310*/  IMAD R0, R3, 0x8, R108 ;  /* 0x0000000803007824 */ /* 0x000fe200078e026c */
[----:B------:R-:W-:Y:S02]  /*4320*/  IADD3.X R15, R10, c[0x0][0x17c], R15, P0, P1 ;  /* 0x00005f000a0f7a10 */ /* 0x000fe400007e240f */
[----:B------:R-:W-:Y:S02]  /*4330*/  FSETP.NEU.AND P0, PT, R24, RZ, PT ;  /* 0x000000ff1800720b */ /* 0x000fe40003f0d000 */
[----:B------:R-:W-:Y:S02]  /*4340*/  LOP3.LUT R8, R2, 0x4, RZ, 0xc0, !PT ;  /* 0x0000000402087812 */ /* 0x000fe400078ec0ff */
[-C--:B------:R-:W-:Y:S02]  /*4350*/  LEA R2, P3, R108, R21.reuse, 0x1 ;  /* 0x000000156c027211 */ /* 0x080fe400078608ff */
[----:B------:R-:W-:-:S02]  /*4360*/  LEA R4, P4, R0, R21, 0x1 ;  /* 0x0000001500047211 */ /* 0x000fc400078808ff */
[----:B------:R-:W-:Y:S02]  /*4370*/  FSEL R7, R5, -INF , P0 ;  /* 0xff80000005077808 */ /* 0x000fe40000000000 */
[-C--:B------:R-:W-:Y:S02]  /*4380*/  LEA.HI.X.SX32 R3, R108, R15.reuse, 0x1, P3 ;  /* 0x0000000f6c037211 */ /* 0x080fe400018f0eff */
[----:B------:R-:W-:Y:S01]  /*4390*/  LEA.HI.X.SX32 R5, R0, R15, 0x1, P4 ;  /* 0x0000000f00057211 */ /* 0x000fe200020f0eff */
[----:B------:R-:W-:Y:S01]  /*43a0*/  FFMA R64, R7, 0.69314718246459960938, R64 ;  /* 0x3f31721807407823 */ /* 0x000fe20000000040 */
[----:B--2---:R-:W-:Y:S01]  /*43b0*/  PRMT R0, R109, 0x7632, R0 ;  /* 0x000076326d007816 */ /* 0x004fe20000000000 */
[----:B------:R0:W-:Y:S01]  /*43c0*/  STG.E.U16 [R2.64], R109 ;  /* 0x0000006d02007986 */ /* 0x0001e2000c101506 */
[----:B------:R-:W-:Y:S02]  /*43d0*/  FSETP.NEU.AND P1, PT, R25, RZ, PT ;  /* 0x000000ff1900720b */ /* 0x000fe40003f2d000 */
[----:B------:R-:W-:Y:S01]  /*43e0*/  IADD3 R8, R19, R115, R8 ;  /* 0x0000007313087210 */ /* 0x000fe20007ffe008 */
[----:B------:R0:W-:Y:S01]  /*43f0*/  STG.E.U16 [R4.64], R0 ;  /* 0x0000000004007986 */ /* 0x0001e2000c101506 */
[----:B------:R-:W-:-:S05]  /*4400*/  FSEL R6, R6, -INF , P1 ;  /* 0xff80000006067808 */ /* 0x000fca0000800000 */
[----:B------:R-:W-:Y:S01]  /*4410*/  FFMA R65, R6, 0.69314718246459960938, R73 ;  /* 0x3f31721806417823 */ /* 0x000fe20000000049 */
[----:B------:R-:W-:Y:S06]  /*4420*/  BAR.SYNC.DEFER_BLOCKING 0x0 ;  /* 0x0000000000007b1d */ /* 0x000fec0000010000 */
[----:B------:R0:W-:Y:S04]  /*4430*/  STS.64 [R110], R64 ;  /* 0x000000406e007388 */ /* 0x0001e80000000a00 */
[----:B------:R-:W-:Y:S06]  /*4440*/  BAR.SYNC.DEFER_BLOCKING 0x0 ;  /* 0x0000000000007b1d */ /* 0x000fec0000010000 */
[----:B------:R-:W-:Y:S05]  /*4450*/  @P2 EXIT ;  /* 0x000000000000294d */ /* 0x000fea0003800000 */
[----:B0-----:R-:W0:Y:S01]  /*4460*/  LDS R5, [R8] ;  /* 0x0000000008057984 */ /* 0x001e220000000800 */
[----:B------:R-:W-:-:S02]  /*4470*/  IMAD R50, R50, c[0x0][0x1cc], RZ ;  /* 0x0000730032327a24 */ /* 0x000fc400078e02ff */
[C---:B------:R-:W-:Y:S02]  /*4480*/  IMAD.SHL.U32 R3, R51.reuse, 0x4, RZ ;  /* 0x0000000433037824 */ /* 0x040fe400078e00ff */
[----:B------:R-:W-:Y:S02]  /*4490*/  IMAD.SHL.U32 R2, R50, 0x4, RZ ;  /* 0x0000000432027824 */ /* 0x000fe400078e00ff */
[----:B------:R-:W-:-:S03]  /*44a0*/  IMAD.HI R51, R51, 0x4, RZ ;  /* 0x0000000433337827 */ /* 0x000fc600078e02ff */
[----:B------:R-:W-:Y:S01]  /*44b0*/  IADD3 R2, P0, P1, R3, c[0x0][0x180], R2 ;  /* 0x0000600003027a10 */ /* 0x000fe2000791e002 */
[----:B------:R-:W-:-:S05]  /*44c0*/  IMAD.HI R50, R50, 0x4, RZ ;  /* 0x0000000432327827 */ /* 0x000fca00078e02ff */
[----:B------:R-:W-:-:S05]  /*44d0*/  IADD3.X R3, R51, c[0x0][0x184], R50, P0, P1 ;  /* 0x0000610033037a10 */ /* 0x000fca00007e2432 */
[----:B0-----:R-:W-:Y:S01]  /*44e0*/  STG.E [R2.64], R5 ;  /* 0x0000000502007986 */ /* 0x001fe2000c101906 */
[----:B------:R-:W-:Y:S05]  /*44f0*/  EXIT ;  /* 0x000000000000794d */ /* 0x000fea0003800000 */
.L_x_2:
[----:B------:R-:W-:-:S00]  /*4500*/  BRA `(.L_x_2) ;  /* 0xfffffff000007947 */ /* 0x000fc0000383ffff */
[----:B------:R-:W-:-:S00]  /*4510*/  NOP ;  /* 0x0000000000007918 */ /* 0x000fc00000000000 */
        /* <DEDUP_REMOVED lines=14> */
.L_x_3:


//--------------------- .nv.global.init           --------------------------
	.section	.nv.global.init,"aw",@progbits
.nv.global.init:
	.type		_$_str,@object
	.size		_$_str,(.L_0 - _$_str)
_$_str:
        /*0000*/ 	.byte	0x5f, 0x5f, 0x43, 0x55, 0x44, 0x41, 0x5f, 0x46, 0x54, 0x5a, 0x00
.L_0:


//--------------------- .nv.shared.attn_fwd       --------------------------
	.section	.nv.shared.attn_fwd,"aw",@nobits
	.sectionflags	@""
	.align	16
